//
// Generated by NVIDIA NVVM Compiler
//
// Compiler Build ID: CL-36424714
// Cuda compilation tools, release 13.0, V13.0.88
// Based on NVVM 20.0.0
//

.version 9.0
.target sm_100
.address_size 64

	// .globl	_Z8soft_optPfS_
// _ZZ8soft_optPfS_E1s has been demoted

.visible .entry _Z8soft_optPfS_(
	.param .u64 .ptr .align 1 _Z8soft_optPfS__param_0,
	.param .u64 .ptr .align 1 _Z8soft_optPfS__param_1
)
{
	.reg .pred 	%p<18>;
	.reg .b16 	%rs<6>;
	.reg .b32 	%r<116>;
	.reg .b32 	%f<268>;
	.reg .b64 	%rd<27>;
	// demoted variable
	.shared .align 4 .b8 _ZZ8soft_optPfS_E1s[4096];
	ld.param.u64 	%rd4, [_Z8soft_optPfS__param_0];
	ld.param.u64 	%rd3, [_Z8soft_optPfS__param_1];
	cvta.to.global.u64 	%rd1, %rd4;
	mov.u32 	%r110, %tid.x;
	mov.u32 	%r51, %ctaid.x;
	shl.b32 	%r2, %r51, 15;
	mov.u32 	%r3, %ntid.x;
	add.s32 	%r52, %r110, %r3;
	cvt.u16.u32 	%rs2, %r52;
	xor.b16  	%rs3, %rs2, 32767;
	cvt.u16.u32 	%rs4, %r3;
	div.u16 	%rs5, %rs3, %rs4;
	and.b16  	%rs1, %rs5, 3;
	cvt.u32.u16 	%r4, %rs1;
	setp.eq.s16 	%p1, %rs1, 2;
	mov.f32 	%f260, 0fFF800000;
	mov.f32 	%f255, 0f00000000;
	mov.u32 	%r100, %r110;
	@%p1 bra 	$L__BB0_5;
	mov.b32 	%r99, 0;
	mov.f32 	%f260, 0fFF800000;
	mov.f32 	%f255, 0f00000000;
	mov.u32 	%r100, %r110;
$L__BB0_2:
	.pragma "nounroll";
	add.s32 	%r54, %r100, %r2;
	mul.wide.u32 	%rd5, %r54, 4;
	add.s64 	%rd6, %rd1, %rd5;
	ld.global.f32 	%f3, [%rd6];
	setp.leu.f32 	%p2, %f3, %f260;
	@%p2 bra 	$L__BB0_4;
	sub.f32 	%f38, %f260, %f3;
	fma.rn.f32 	%f39, %f38, 0f3BBB989D, 0f3F000000;
	cvt.sat.f32.f32 	%f40, %f39;
	mov.f32 	%f41, 0f4B400001;
	mov.f32 	%f42, 0f437C0000;
	fma.rm.f32 	%f43, %f40, %f42, %f41;
	add.f32 	%f44, %f43, 0fCB40007F;
	neg.f32 	%f45, %f44;
	fma.rn.f32 	%f46, %f38, 0f3FB8AA3B, %f45;
	fma.rn.f32 	%f47, %f38, 0f32A57060, %f46;
	mov.b32 	%r55, %f43;
	shl.b32 	%r56, %r55, 23;
	mov.b32 	%f48, %r56;
	ex2.approx.ftz.f32 	%f49, %f47;
	mul.f32 	%f50, %f49, %f48;
	mul.f32 	%f255, %f255, %f50;
	mov.f32 	%f260, %f3;
$L__BB0_4:
	sub.f32 	%f51, %f3, %f260;
	fma.rn.f32 	%f52, %f51, 0f3BBB989D, 0f3F000000;
	cvt.sat.f32.f32 	%f53, %f52;
	mov.f32 	%f54, 0f4B400001;
	mov.f32 	%f55, 0f437C0000;
	fma.rm.f32 	%f56, %f53, %f55, %f54;
	add.f32 	%f57, %f56, 0fCB40007F;
	neg.f32 	%f58, %f57;
	fma.rn.f32 	%f59, %f51, 0f3FB8AA3B, %f58;
	fma.rn.f32 	%f60, %f51, 0f32A57060, %f59;
	mov.b32 	%r57, %f56;
	shl.b32 	%r58, %r57, 23;
	mov.b32 	%f61, %r58;
	ex2.approx.ftz.f32 	%f62, %f60;
	fma.rn.f32 	%f255, %f62, %f61, %f255;
	add.s32 	%r100, %r100, %r3;
	add.s32 	%r99, %r99, 1;
	xor.b32  	%r59, %r99, %r4;
	setp.ne.s32 	%p3, %r59, 2;
	@%p3 bra 	$L__BB0_2;
$L__BB0_5:
	shl.b32 	%r10, %r3, 2;
	add.s32 	%r101, %r100, %r2;
	add.s32 	%r104, %r101, %r3;
	shl.b32 	%r13, %r3, 1;
	add.s32 	%r103, %r101, %r13;
	mul.lo.s32 	%r15, %r3, 3;
	add.s32 	%r102, %r101, %r15;
$L__BB0_6:
	mul.wide.u32 	%rd7, %r101, 4;
	add.s64 	%rd8, %rd1, %rd7;
	ld.global.f32 	%f12, [%rd8];
	setp.leu.f32 	%p4, %f12, %f260;
	@%p4 bra 	$L__BB0_8;
	sub.f32 	%f63, %f260, %f12;
	fma.rn.f32 	%f64, %f63, 0f3BBB989D, 0f3F000000;
	cvt.sat.f32.f32 	%f65, %f64;
	mov.f32 	%f66, 0f4B400001;
	mov.f32 	%f67, 0f437C0000;
	fma.rm.f32 	%f68, %f65, %f67, %f66;
	add.f32 	%f69, %f68, 0fCB40007F;
	neg.f32 	%f70, %f69;
	fma.rn.f32 	%f71, %f63, 0f3FB8AA3B, %f70;
	fma.rn.f32 	%f72, %f63, 0f32A57060, %f71;
	mov.b32 	%r60, %f68;
	shl.b32 	%r61, %r60, 23;
	mov.b32 	%f73, %r61;
	ex2.approx.ftz.f32 	%f74, %f72;
	mul.f32 	%f75, %f74, %f73;
	mul.f32 	%f255, %f255, %f75;
	mov.f32 	%f260, %f12;
$L__BB0_8:
	sub.f32 	%f76, %f12, %f260;
	fma.rn.f32 	%f77, %f76, 0f3BBB989D, 0f3F000000;
	cvt.sat.f32.f32 	%f78, %f77;
	mov.f32 	%f79, 0f4B400001;
	mov.f32 	%f80, 0f437C0000;
	fma.rm.f32 	%f81, %f78, %f80, %f79;
	add.f32 	%f82, %f81, 0fCB40007F;
	neg.f32 	%f83, %f82;
	fma.rn.f32 	%f84, %f76, 0f3FB8AA3B, %f83;
	fma.rn.f32 	%f85, %f76, 0f32A57060, %f84;
	mov.b32 	%r62, %f81;
	shl.b32 	%r63, %r62, 23;
	mov.b32 	%f86, %r63;
	ex2.approx.ftz.f32 	%f87, %f85;
	fma.rn.f32 	%f263, %f87, %f86, %f255;
	mul.wide.u32 	%rd9, %r104, 4;
	add.s64 	%rd10, %rd1, %rd9;
	ld.global.f32 	%f17, [%rd10];
	setp.leu.f32 	%p5, %f17, %f260;
	@%p5 bra 	$L__BB0_10;
	sub.f32 	%f88, %f260, %f17;
	fma.rn.f32 	%f89, %f88, 0f3BBB989D, 0f3F000000;
	cvt.sat.f32.f32 	%f90, %f89;
	mov.f32 	%f91, 0f4B400001;
	mov.f32 	%f92, 0f437C0000;
	fma.rm.f32 	%f93, %f90, %f92, %f91;
	add.f32 	%f94, %f93, 0fCB40007F;
	neg.f32 	%f95, %f94;
	fma.rn.f32 	%f96, %f88, 0f3FB8AA3B, %f95;
	fma.rn.f32 	%f97, %f88, 0f32A57060, %f96;
	mov.b32 	%r64, %f93;
	shl.b32 	%r65, %r64, 23;
	mov.b32 	%f98, %r65;
	ex2.approx.ftz.f32 	%f99, %f97;
	mul.f32 	%f100, %f99, %f98;
	mul.f32 	%f263, %f263, %f100;
	mov.f32 	%f260, %f17;
$L__BB0_10:
	sub.f32 	%f101, %f17, %f260;
	fma.rn.f32 	%f102, %f101, 0f3BBB989D, 0f3F000000;
	cvt.sat.f32.f32 	%f103, %f102;
	mov.f32 	%f104, 0f4B400001;
	mov.f32 	%f105, 0f437C0000;
	fma.rm.f32 	%f106, %f103, %f105, %f104;
	add.f32 	%f107, %f106, 0fCB40007F;
	neg.f32 	%f108, %f107;
	fma.rn.f32 	%f109, %f101, 0f3FB8AA3B, %f108;
	fma.rn.f32 	%f110, %f101, 0f32A57060, %f109;
	mov.b32 	%r66, %f106;
	shl.b32 	%r67, %r66, 23;
	mov.b32 	%f111, %r67;
	ex2.approx.ftz.f32 	%f112, %f110;
	fma.rn.f32 	%f265, %f112, %f111, %f263;
	mul.wide.u32 	%rd11, %r103, 4;
	add.s64 	%rd12, %rd1, %rd11;
	ld.global.f32 	%f22, [%rd12];
	setp.leu.f32 	%p6, %f22, %f260;
	@%p6 bra 	$L__BB0_12;
	sub.f32 	%f113, %f260, %f22;
	fma.rn.f32 	%f114, %f113, 0f3BBB989D, 0f3F000000;
	cvt.sat.f32.f32 	%f115, %f114;
	mov.f32 	%f116, 0f4B400001;
	mov.f32 	%f117, 0f437C0000;
	fma.rm.f32 	%f118, %f115, %f117, %f116;
	add.f32 	%f119, %f118, 0fCB40007F;
	neg.f32 	%f120, %f119;
	fma.rn.f32 	%f121, %f113, 0f3FB8AA3B, %f120;
	fma.rn.f32 	%f122, %f113, 0f32A57060, %f121;
	mov.b32 	%r68, %f118;
	shl.b32 	%r69, %r68, 23;
	mov.b32 	%f123, %r69;
	ex2.approx.ftz.f32 	%f124, %f122;
	mul.f32 	%f125, %f124, %f123;
	mul.f32 	%f265, %f265, %f125;
	mov.f32 	%f260, %f22;
$L__BB0_12:
	sub.f32 	%f126, %f22, %f260;
	fma.rn.f32 	%f127, %f126, 0f3BBB989D, 0f3F000000;
	cvt.sat.f32.f32 	%f128, %f127;
	mov.f32 	%f129, 0f4B400001;
	mov.f32 	%f130, 0f437C0000;
	fma.rm.f32 	%f131, %f128, %f130, %f129;
	add.f32 	%f132, %f131, 0fCB40007F;
	neg.f32 	%f133, %f132;
	fma.rn.f32 	%f134, %f126, 0f3FB8AA3B, %f133;
	fma.rn.f32 	%f135, %f126, 0f32A57060, %f134;
	mov.b32 	%r70, %f131;
	shl.b32 	%r71, %r70, 23;
	mov.b32 	%f136, %r71;
	ex2.approx.ftz.f32 	%f137, %f135;
	fma.rn.f32 	%f267, %f137, %f136, %f265;
	mul.wide.u32 	%rd13, %r102, 4;
	add.s64 	%rd14, %rd1, %rd13;
	ld.global.f32 	%f27, [%rd14];
	setp.leu.f32 	%p7, %f27, %f260;
	@%p7 bra 	$L__BB0_14;
	sub.f32 	%f138, %f260, %f27;
	fma.rn.f32 	%f139, %f138, 0f3BBB989D, 0f3F000000;
	cvt.sat.f32.f32 	%f140, %f139;
	mov.f32 	%f141, 0f4B400001;
	mov.f32 	%f142, 0f437C0000;
	fma.rm.f32 	%f143, %f140, %f142, %f141;
	add.f32 	%f144, %f143, 0fCB40007F;
	neg.f32 	%f145, %f144;
	fma.rn.f32 	%f146, %f138, 0f3FB8AA3B, %f145;
	fma.rn.f32 	%f147, %f138, 0f32A57060, %f146;
	mov.b32 	%r72, %f143;
	shl.b32 	%r73, %r72, 23;
	mov.b32 	%f148, %r73;
	ex2.approx.ftz.f32 	%f149, %f147;
	mul.f32 	%f150, %f149, %f148;
	mul.f32 	%f267, %f267, %f150;
	mov.f32 	%f260, %f27;
$L__BB0_14:
	sub.f32 	%f151, %f27, %f260;
	fma.rn.f32 	%f152, %f151, 0f3BBB989D, 0f3F000000;
	cvt.sat.f32.f32 	%f153, %f152;
	mov.f32 	%f154, 0f4B400001;
	mov.f32 	%f155, 0f437C0000;
	fma.rm.f32 	%f156, %f153, %f155, %f154;
	add.f32 	%f157, %f156, 0fCB40007F;
	neg.f32 	%f158, %f157;
	fma.rn.f32 	%f159, %f151, 0f3FB8AA3B, %f158;
	fma.rn.f32 	%f160, %f151, 0f32A57060, %f159;
	mov.b32 	%r74, %f156;
	shl.b32 	%r75, %r74, 23;
	mov.b32 	%f161, %r75;
	ex2.approx.ftz.f32 	%f162, %f160;
	fma.rn.f32 	%f255, %f162, %f161, %f267;
	add.s32 	%r100, %r100, %r10;
	add.s32 	%r104, %r104, %r10;
	add.s32 	%r103, %r103, %r10;
	add.s32 	%r102, %r102, %r10;
	add.s32 	%r101, %r101, %r10;
	setp.lt.u32 	%p8, %r100, 32768;
	@%p8 bra 	$L__BB0_6;
	shl.b32 	%r76, %r110, 2;
	mov.u32 	%r77, _ZZ8soft_optPfS_E1s;
	add.s32 	%r27, %r77, %r76;
	st.shared.f32 	[%r27], %f260;
	bar.sync 	0;
	setp.lt.u32 	%p9, %r3, 2;
	@%p9 bra 	$L__BB0_20;
	mov.u32 	%r106, %r3;
$L__BB0_17:
	shr.u32 	%r29, %r106, 1;
	setp.ge.u32 	%p10, %r110, %r29;
	@%p10 bra 	$L__BB0_19;
	ld.shared.f32 	%f163, [%r27];
	shl.b32 	%r78, %r29, 2;
	add.s32 	%r79, %r27, %r78;
	ld.shared.f32 	%f164, [%r79];
	max.f32 	%f165, %f163, %f164;
	st.shared.f32 	[%r27], %f165;
$L__BB0_19:
	setp.gt.u32 	%p11, %r106, 3;
	mov.u32 	%r106, %r29;
	@%p11 bra 	$L__BB0_17;
$L__BB0_20:
	setp.lt.u32 	%p12, %r3, 2;
	bar.sync 	0;
	ld.shared.f32 	%f32, [_ZZ8soft_optPfS_E1s];
	sub.f32 	%f166, %f260, %f32;
	fma.rn.f32 	%f167, %f166, 0f3BBB989D, 0f3F000000;
	cvt.sat.f32.f32 	%f168, %f167;
	mov.f32 	%f169, 0f4B400001;
	mov.f32 	%f170, 0f437C0000;
	fma.rm.f32 	%f171, %f168, %f170, %f169;
	add.f32 	%f172, %f171, 0fCB40007F;
	neg.f32 	%f173, %f172;
	fma.rn.f32 	%f174, %f166, 0f3FB8AA3B, %f173;
	fma.rn.f32 	%f175, %f166, 0f32A57060, %f174;
	mov.b32 	%r80, %f171;
	shl.b32 	%r81, %r80, 23;
	mov.b32 	%f176, %r81;
	ex2.approx.ftz.f32 	%f177, %f175;
	mul.f32 	%f178, %f177, %f176;
	mul.f32 	%f179, %f255, %f178;
	st.shared.f32 	[%r27], %f179;
	bar.sync 	0;
	@%p12 bra 	$L__BB0_25;
	mov.u32 	%r107, %r3;
$L__BB0_22:
	shr.u32 	%r31, %r107, 1;
	setp.ge.u32 	%p13, %r110, %r31;
	@%p13 bra 	$L__BB0_24;
	shl.b32 	%r82, %r31, 2;
	add.s32 	%r83, %r27, %r82;
	ld.shared.f32 	%f180, [%r83];
	ld.shared.f32 	%f181, [%r27];
	add.f32 	%f182, %f180, %f181;
	st.shared.f32 	[%r27], %f182;
$L__BB0_24:
	setp.gt.u32 	%p14, %r107, 3;
	mov.u32 	%r107, %r31;
	@%p14 bra 	$L__BB0_22;
$L__BB0_25:
	setp.eq.s16 	%p15, %rs1, 2;
	bar.sync 	0;
	ld.shared.f32 	%f33, [_ZZ8soft_optPfS_E1s];
	add.s32 	%r84, %r2, %r110;
	cvta.to.global.u64 	%rd15, %rd3;
	mul.wide.u32 	%rd16, %r84, 4;
	add.s64 	%rd2, %rd15, %rd16;
	@%p15 bra 	$L__BB0_28;
	mov.b32 	%r109, 0;
$L__BB0_27:
	.pragma "nounroll";
	add.s32 	%r86, %r110, %r2;
	mul.wide.u32 	%rd17, %r86, 4;
	add.s64 	%rd18, %rd1, %rd17;
	ld.global.f32 	%f183, [%rd18];
	sub.f32 	%f184, %f183, %f32;
	fma.rn.f32 	%f185, %f184, 0f3BBB989D, 0f3F000000;
	cvt.sat.f32.f32 	%f186, %f185;
	mov.f32 	%f187, 0f4B400001;
	mov.f32 	%f188, 0f437C0000;
	fma.rm.f32 	%f189, %f186, %f188, %f187;
	add.f32 	%f190, %f189, 0fCB40007F;
	neg.f32 	%f191, %f190;
	fma.rn.f32 	%f192, %f184, 0f3FB8AA3B, %f191;
	fma.rn.f32 	%f193, %f184, 0f32A57060, %f192;
	mov.b32 	%r87, %f189;
	shl.b32 	%r88, %r87, 23;
	mov.b32 	%f194, %r88;
	ex2.approx.ftz.f32 	%f195, %f193;
	mul.f32 	%f196, %f195, %f194;
	div.rn.f32 	%f197, %f196, %f33;
	st.global.f32 	[%rd2], %f197;
	add.s32 	%r110, %r110, %r3;
	add.s32 	%r109, %r109, 1;
	xor.b32  	%r89, %r109, %r4;
	setp.ne.s32 	%p16, %r89, 2;
	@%p16 bra 	$L__BB0_27;
$L__BB0_28:
	add.s32 	%r111, %r110, %r2;
	add.s32 	%r114, %r111, %r3;
	add.s32 	%r113, %r111, %r13;
	add.s32 	%r112, %r111, %r15;
$L__BB0_29:
	mul.wide.u32 	%rd19, %r111, 4;
	add.s64 	%rd20, %rd1, %rd19;
	ld.global.f32 	%f198, [%rd20];
	sub.f32 	%f199, %f198, %f32;
	fma.rn.f32 	%f200, %f199, 0f3BBB989D, 0f3F000000;
	cvt.sat.f32.f32 	%f201, %f200;
	mov.f32 	%f202, 0f4B400001;
	mov.f32 	%f203, 0f437C0000;
	fma.rm.f32 	%f204, %f201, %f203, %f202;
	add.f32 	%f205, %f204, 0fCB40007F;
	neg.f32 	%f206, %f205;
	fma.rn.f32 	%f207, %f199, 0f3FB8AA3B, %f206;
	fma.rn.f32 	%f208, %f199, 0f32A57060, %f207;
	mov.b32 	%r90, %f204;
	shl.b32 	%r91, %r90, 23;
	mov.b32 	%f209, %r91;
	ex2.approx.ftz.f32 	%f210, %f208;
	mul.f32 	%f211, %f210, %f209;
	div.rn.f32 	%f212, %f211, %f33;
	st.global.f32 	[%rd2], %f212;
	mul.wide.u32 	%rd21, %r114, 4;
	add.s64 	%rd22, %rd1, %rd21;
	ld.global.f32 	%f213, [%rd22];
	sub.f32 	%f214, %f213, %f32;
	fma.rn.f32 	%f215, %f214, 0f3BBB989D, 0f3F000000;
	cvt.sat.f32.f32 	%f216, %f215;
	fma.rm.f32 	%f217, %f216, %f203, %f202;
	add.f32 	%f218, %f217, 0fCB40007F;
	neg.f32 	%f219, %f218;
	fma.rn.f32 	%f220, %f214, 0f3FB8AA3B, %f219;
	fma.rn.f32 	%f221, %f214, 0f32A57060, %f220;
	mov.b32 	%r92, %f217;
	shl.b32 	%r93, %r92, 23;
	mov.b32 	%f222, %r93;
	ex2.approx.ftz.f32 	%f223, %f221;
	mul.f32 	%f224, %f223, %f222;
	div.rn.f32 	%f225, %f224, %f33;
	st.global.f32 	[%rd2], %f225;
	mul.wide.u32 	%rd23, %r113, 4;
	add.s64 	%rd24, %rd1, %rd23;
	ld.global.f32 	%f226, [%rd24];
	sub.f32 	%f227, %f226, %f32;
	fma.rn.f32 	%f228, %f227, 0f3BBB989D, 0f3F000000;
	cvt.sat.f32.f32 	%f229, %f228;
	fma.rm.f32 	%f230, %f229, %f203, %f202;
	add.f32 	%f231, %f230, 0fCB40007F;
	neg.f32 	%f232, %f231;
	fma.rn.f32 	%f233, %f227, 0f3FB8AA3B, %f232;
	fma.rn.f32 	%f234, %f227, 0f32A57060, %f233;
	mov.b32 	%r94, %f230;
	shl.b32 	%r95, %r94, 23;
	mov.b32 	%f235, %r95;
	ex2.approx.ftz.f32 	%f236, %f234;
	mul.f32 	%f237, %f236, %f235;
	div.rn.f32 	%f238, %f237, %f33;
	st.global.f32 	[%rd2], %f238;
	mul.wide.u32 	%rd25, %r112, 4;
	add.s64 	%rd26, %rd1, %rd25;
	ld.global.f32 	%f239, [%rd26];
	sub.f32 	%f240, %f239, %f32;
	fma.rn.f32 	%f241, %f240, 0f3BBB989D, 0f3F000000;
	cvt.sat.f32.f32 	%f242, %f241;
	fma.rm.f32 	%f243, %f242, %f203, %f202;
	add.f32 	%f244, %f243, 0fCB40007F;
	neg.f32 	%f245, %f244;
	fma.rn.f32 	%f246, %f240, 0f3FB8AA3B, %f245;
	fma.rn.f32 	%f247, %f240, 0f32A57060, %f246;
	mov.b32 	%r96, %f243;
	shl.b32 	%r97, %r96, 23;
	mov.b32 	%f248, %r97;
	ex2.approx.ftz.f32 	%f249, %f247;
	mul.f32 	%f250, %f249, %f248;
	div.rn.f32 	%f251, %f250, %f33;
	st.global.f32 	[%rd2], %f251;
	add.s32 	%r110, %r110, %r10;
	add.s32 	%r114, %r114, %r10;
	add.s32 	%r113, %r113, %r10;
	add.s32 	%r112, %r112, %r10;
	add.s32 	%r111, %r111, %r10;
	setp.lt.u32 	%p17, %r110, 32768;
	@%p17 bra 	$L__BB0_29;
	ret;

}


// ===== COMPILED SASS (sm_100) =====

	.target	sm_100

	.elftype	@"ET_EXEC"


//--------------------- .note.nv.tkinfo           --------------------------
	.section	.note.nv.tkinfo,"",@"SHT_NOTE"
	.sectionflags	@"SHF_NOTE_NV_TKINFO"
	.tkinfo
        /*0018*/ 	.word	0x00000002
        /*0030*/ 	.string	""
        /*0030*/ 	.string	"ptxas"
        /*0030*/ 	.string	"Cuda compilation tools, release 13.0, V13.0.88"
        /*0030*/ 	.string	"Build cuda_13.0.r13.0/compiler.36424714_0"
        /*0030*/ 	.string	"-arch sm_100 -m 64 "



//--------------------- .note.nv.cuinfo           --------------------------
	.section	.note.nv.cuinfo,"",@"SHT_NOTE"
	.sectionflags	@"SHF_NOTE_NV_CUINFO"
        /*0018*/ 	.short	0x0002
        /*001a*/ 	.short	0x0064
        /*001c*/ 	.short	0x0082
	.zero		2


//--------------------- .nv.info                  --------------------------
	.section	.nv.info,"",@"SHT_CUDA_INFO"
	.align	4


	//----- nvinfo : EIATTR_REGCOUNT
	.align		4
        /*0000*/ 	.byte	0x04, 0x2f
        /*0002*/ 	.short	(.L_1 - .L_0)
	.align		4
.L_0:
        /*0004*/ 	.word	index@(_Z8soft_optPfS_)
        /*0008*/ 	.word	0x00000020


	//----- nvinfo : EIATTR_FRAME_SIZE
	.align		4
.L_1:
        /*000c*/ 	.byte	0x04, 0x11
        /*000e*/ 	.short	(.L_3 - .L_2)
	.align		4
.L_2:
        /*0010*/ 	.word	index@($__internal_1_$__cuda_sm3x_div_rn_noftz_f32_slowpath)
        /*0014*/ 	.word	0x00000000


	//----- nvinfo : EIATTR_FRAME_SIZE
	.align		4
.L_3:
        /*0018*/ 	.byte	0x04, 0x11
        /*001a*/ 	.short	(.L_5 - .L_4)
	.align		4
.L_4:
        /*001c*/ 	.word	index@($__internal_0_$__cuda_sm20_div_u16)
        /*0020*/ 	.word	0x00000000


	//----- nvinfo : EIATTR_FRAME_SIZE
	.align		4
.L_5:
        /*0024*/ 	.byte	0x04, 0x11
        /*0026*/ 	.short	(.L_7 - .L_6)
	.align		4
.L_6:
        /*0028*/ 	.word	index@(_Z8soft_optPfS_)
        /*002c*/ 	.word	0x00000000


	//----- nvinfo : EIATTR_MIN_STACK_SIZE
	.align		4
.L_7:
        /*0030*/ 	.byte	0x04, 0x12
        /*0032*/ 	.short	(.L_9 - .L_8)
	.align		4
.L_8:
        /*0034*/ 	.word	index@(_Z8soft_optPfS_)
        /*0038*/ 	.word	0x00000000
.L_9:


//--------------------- .nv.compat                --------------------------
	.section	.nv.compat,"",@"SHT_CUDA_COMPAT_INFO"
	.align	4
        /*0000*/ 	.byte	0x02, 0x09, 0x00, 0x00, 0x02, 0x02, 0x01, 0x00, 0x02, 0x05, 0x05, 0x00, 0x03, 0x07, 0x01, 0x01
        /*0010*/ 	.byte	0x02, 0x03, 0x00, 0x00, 0x02, 0x06, 0x01, 0x00, 0x04, 0x0b, 0x08, 0x00, 0x01, 0x00, 0x00, 0x00
        /*0020*/ 	.byte	0x00, 0x00, 0x00, 0x00


//--------------------- .nv.info._Z8soft_optPfS_  --------------------------
	.section	.nv.info._Z8soft_optPfS_,"",@"SHT_CUDA_INFO"
	.sectionflags	@""
	.align	4


	//----- nvinfo : EIATTR_CUDA_API_VERSION
	.align		4
        /*0000*/ 	.byte	0x04, 0x37
        /*0002*/ 	.short	(.L_11 - .L_10)
.L_10:
        /*0004*/ 	.word	0x00000082


	//----- nvinfo : EIATTR_KPARAM_INFO
	.align		4
.L_11:
        /*0008*/ 	.byte	0x04, 0x17
        /*000a*/ 	.short	(.L_13 - .L_12)
.L_12:
        /*000c*/ 	.word	0x00000000
        /*0010*/ 	.short	0x0001
        /*0012*/ 	.short	0x0008
        /*0014*/ 	.byte	0x00, 0xf5, 0x21, 0x00


	//----- nvinfo : EIATTR_KPARAM_INFO
	.align		4
.L_13:
        /*0018*/ 	.byte	0x04, 0x17
        /*001a*/ 	.short	(.L_15 - .L_14)
.L_14:
        /*001c*/ 	.word	0x00000000
        /*0020*/ 	.short	0x0000
        /*0022*/ 	.short	0x0000
        /*0024*/ 	.byte	0x00, 0xf5, 0x21, 0x00


	//----- nvinfo : EIATTR_SPARSE_MMA_MASK
	.align		4
.L_15:
        /*0028*/ 	.byte	0x03, 0x50
        /*002a*/ 	.short	0x0000


	//----- nvinfo : EIATTR_MAXREG_COUNT
	.align		4
        /*002c*/ 	.byte	0x03, 0x1b
        /*002e*/ 	.short	0x00ff


	//----- nvinfo : EIATTR_NUM_BARRIERS
	.align		4
        /*0030*/ 	.byte	0x02, 0x4c
        /*0032*/ 	.byte	0x01
	.zero		1


	//----- nvinfo : EIATTR_MERCURY_ISA_VERSION
	.align		4
        /*0034*/ 	.byte	0x03, 0x5f
        /*0036*/ 	.short	0x0101


	//----- nvinfo : EIATTR_VRC_CTA_INIT_COUNT
	.align		4
        /*0038*/ 	.byte	0x02, 0x4a
	.zero		1
	.zero		1


	//----- nvinfo : EIATTR_EXIT_INSTR_OFFSETS
	.align		4
        /*003c*/ 	.byte	0x04, 0x1c
        /*003e*/ 	.short	(.L_17 - .L_16)


	//   ....[0]....
.L_16:
        /*0040*/ 	.word	0x00001860


	//----- nvinfo : EIATTR_CRS_STACK_SIZE
	.align		4
.L_17:
        /*0044*/ 	.byte	0x04, 0x1e
        /*0046*/ 	.short	(.L_19 - .L_18)
.L_18:
        /*0048*/ 	.word	0x00000000


	//----- nvinfo : EIATTR_CBANK_PARAM_SIZE
	.align		4
.L_19:
        /*004c*/ 	.byte	0x03, 0x19
        /*004e*/ 	.short	0x0010


	//----- nvinfo : EIATTR_PARAM_CBANK
	.align		4
        /*0050*/ 	.byte	0x04, 0x0a
        /*0052*/ 	.short	(.L_21 - .L_20)
	.align		4
.L_20:
        /*0054*/ 	.word	index@(.nv.constant0._Z8soft_optPfS_)
        /*0058*/ 	.short	0x0380
        /*005a*/ 	.short	0x0010


	//----- nvinfo : EIATTR_SW_WAR
	.align		4
.L_21:
        /*005c*/ 	.byte	0x04, 0x36
        /*005e*/ 	.short	(.L_23 - .L_22)
.L_22:
        /*0060*/ 	.word	0x00000008
.L_23:


//--------------------- .nv.callgraph             --------------------------
	.section	.nv.callgraph,"",@"SHT_CUDA_CALLGRAPH"
	.align	4
	.sectionentsize	8
	.align		4
        /*0000*/ 	.word	0x00000000
	.align		4
        /*0004*/ 	.word	0xffffffff
	.align		4
        /*0008*/ 	.word	0x00000000
	.align		4
        /*000c*/ 	.word	0xfffffffe
	.align		4
        /*0010*/ 	.word	0x00000000
	.align		4
        /*0014*/ 	.word	0xfffffffd
	.align		4
        /*0018*/ 	.word	0x00000000
	.align		4
        /*001c*/ 	.word	0xfffffffc


//--------------------- .text._Z8soft_optPfS_     --------------------------
	.section	.text._Z8soft_optPfS_,"ax",@progbits
	.align	128
        .global         _Z8soft_optPfS_
        .type           _Z8soft_optPfS_,@function
        .size           _Z8soft_optPfS_,(.L_x_40 - _Z8soft_optPfS_)
        .other          _Z8soft_optPfS_,@"STO_CUDA_ENTRY STV_DEFAULT"
_Z8soft_optPfS_:
.text._Z8soft_optPfS_:
[----:B------:R-:W-:Y:S01]  /*0000*/  LDC R1, c[0x0][0x37c] ;  /* 0x0000df00ff017b82 */ /* 0x000fe20000000800 */
[----:B------:R-:W0:Y:S07]  /*0010*/  S2R R7, SR_TID.X ;  /* 0x0000000000077919 */ /* 0x000e2e0000002100 */
[----:B------:R-:W1:Y:S01]  /*0020*/  LDC R2, c[0x0][0x360] ;  /* 0x0000d800ff027b82 */ /* 0x000e620000000800 */
[----:B------:R-:W-:Y:S01]  /*0030*/  MOV R9, 0xa0 ;  /* 0x000000a000097802 */ /* 0x000fe20000000f00 */
[----:B------:R-:W2:Y:S01]  /*0040*/  S2R R6, SR_CTAID.X ;  /* 0x0000000000067919 */ /* 0x000ea20000002500 */
[----:B-1----:R-:W-:-:S02]  /*0050*/  LOP3.LUT R3, R2, 0xffff, RZ, 0xc0, !PT ;  /* 0x0000ffff02037812 */ /* 0x002fc400078ec0ff */
[----:B0-----:R-:W-:-:S04]  /*0060*/  IADD3 R0, PT, PT, R7, R2, RZ ;  /* 0x0000000207007210 */ /* 0x001fc80007ffe0ff */
[----:B------:R-:W-:-:S04]  /*0070*/  LOP3.LUT R0, R0, 0x7fff, RZ, 0x3c, !PT ;  /* 0x00007fff00007812 */ /* 0x000fc800078e3cff */
[----:B--2---:R-:W-:-:S07]  /*0080*/  LOP3.LUT R0, R0, 0xffff, RZ, 0xc0, !PT ;  /* 0x0000ffff00007812 */ /* 0x004fce00078ec0ff */
[----:B------:R-:W-:Y:S05]  /*0090*/  CALL.REL.NOINC `($__internal_0_$__cuda_sm20_div_u16) ;  /* 0x0000001400f47944 */ /* 0x000fea0003c00000 */
[----:B------:R-:W-:Y:S01]  /*00a0*/  LOP3.LUT R8, R3, 0x3, RZ, 0xc0, !PT ;  /* 0x0000000303087812 */ /* 0x000fe200078ec0ff */
[----:B------:R-:W0:Y:S01]  /*00b0*/  LDCU.64 UR8, c[0x0][0x358] ;  /* 0x00006b00ff0877ac */ /* 0x000e220008000a00 */
[----:B------:R-:W-:Y:S01]  /*00c0*/  BSSY.RECONVERGENT B0, `(.L_x_0) ;  /* 0x000002f000007945 */ /* 0x000fe20003800200 */
[----:B------:R-:W-:Y:S01]  /*00d0*/  HFMA2 R0, -RZ, RZ, 0, 0 ;  /* 0x00000000ff007431 */ /* 0x000fe200000001ff */
[----:B------:R-:W-:Y:S02]  /*00e0*/  ISETP.NE.AND P0, PT, R8, 0x2, PT ;  /* 0x000000020800780c */ /* 0x000fe40003f05270 */
[----:B------:R-:W-:Y:S02]  /*00f0*/  MOV R3, 0xff800000 ;  /* 0xff80000000037802 */ /* 0x000fe40000000f00 */
[----:B------:R-:W-:-:S09]  /*0100*/  MOV R9, R7 ;  /* 0x0000000700097202 */ /* 0x000fd20000000f00 */
[----:B------:R-:W-:Y:S05]  /*0110*/  @!P0 BRA `(.L_x_1) ;  /* 0x0000000000a48947 */ /* 0x000fea0003800000 */
[----:B------:R-:W1:Y:S01]  /*0120*/  LDC.64 R4, c[0x0][0x380] ;  /* 0x0000e000ff047b82 */ /* 0x000e620000000a00 */
[----:B------:R-:W-:Y:S02]  /*0130*/  MOV R11, RZ ;  /* 0x000000ff000b7202 */ /* 0x000fe40000000f00 */
[----:B------:R-:W-:Y:S02]  /*0140*/  MOV R3, 0xff800000 ;  /* 0xff80000000037802 */ /* 0x000fe40000000f00 */
[----:B------:R-:W-:Y:S02]  /*0150*/  MOV R0, RZ ;  /* 0x000000ff00007202 */ /* 0x000fe40000000f00 */
[----:B------:R-:W-:-:S07]  /*0160*/  MOV R9, R7 ;  /* 0x0000000700097202 */ /* 0x000fce0000000f00 */
.L_x_4:
[----:B------:R-:W-:-:S05]  /*0170*/  LEA R13, R6, R9, 0xf ;  /* 0x00000009060d7211 */ /* 0x000fca00078e78ff */
[----:B-1----:R-:W-:-:S05]  /*0180*/  IMAD.WIDE.U32 R12, R13, 0x4, R4 ;  /* 0x000000040d0c7825 */ /* 0x002fca00078e0004 */
[----:B0-----:R-:W2:Y:S01]  /*0190*/  LDG.E R14, desc[UR8][R12.64] ;  /* 0x000000080c0e7981 */ /* 0x001ea2000c1e1900 */
[----:B------:R-:W-:Y:S01]  /*01a0*/  BSSY.RECONVERGENT B1, `(.L_x_2) ;  /* 0x0000011000017945 */ /* 0x000fe20003800200 */
[----:B------:R-:W-:Y:S01]  /*01b0*/  IMAD.MOV.U32 R15, RZ, RZ, 0x3bbb989d ;  /* 0x3bbb989dff0f7424 */ /* 0x000fe200078e00ff */
[----:B--2---:R-:W-:-:S13]  /*01c0*/  FSETP.GT.AND P0, PT, R14, R3, PT ;  /* 0x000000030e00720b */ /* 0x004fda0003f04000 */
[----:B------:R-:W-:Y:S05]  /*01d0*/  @!P0 BRA `(.L_x_3) ;  /* 0x0000000000348947 */ /* 0x000fea0003800000 */
[----:B------:R-:W-:Y:S02]  /*01e0*/  HFMA2 R10, -RZ, RZ, 0.96630859375, -0.0022525787353515625 ;  /* 0x3bbb989dff0a7431 */ /* 0x000fe400000001ff */
[----:B------:R-:W-:Y:S01]  /*01f0*/  FADD R3, R3, -R14 ;  /* 0x8000000e03037221 */ /* 0x000fe20000000000 */
[----:B------:R-:W-:-:S03]  /*0200*/  MOV R13, 0x437c0000 ;  /* 0x437c0000000d7802 */ /* 0x000fc60000000f00 */
[----:B------:R-:W-:-:S04]  /*0210*/  FFMA.SAT R10, R3, R10, 0.5 ;  /* 0x3f000000030a7423 */ /* 0x000fc8000000200a */
[----:B------:R-:W-:-:S04]  /*0220*/  FFMA.RM R10, R10, R13, 12582913 ;  /* 0x4b4000010a0a7423 */ /* 0x000fc8000000400d */
[C---:B------:R-:W-:Y:S01]  /*0230*/  FADD R12, R10.reuse, -12583039 ;  /* 0xcb40007f0a0c7421 */ /* 0x040fe20000000000 */
[----:B------:R-:W-:-:S03]  /*0240*/  SHF.L.U32 R10, R10, 0x17, RZ ;  /* 0x000000170a0a7819 */ /* 0x000fc600000006ff */
[----:B------:R-:W-:-:S04]  /*0250*/  FFMA R12, R3, 1.4426950216293334961, -R12 ;  /* 0x3fb8aa3b030c7823 */ /* 0x000fc8000000080c */
[----:B------:R-:W-:-:S04]  /*0260*/  FFMA R12, R3, 1.925963033500011079e-08, R12 ;  /* 0x32a57060030c7823 */ /* 0x000fc8000000000c */
[----:B------:R-:W0:Y:S02]  /*0270*/  MUFU.EX2 R3, R12 ;  /* 0x0000000c00037308 */ /* 0x000e240000000800 */
[----:B0-----:R-:W-:Y:S01]  /*0280*/  FMUL R13, R10, R3 ;  /* 0x000000030a0d7220 */ /* 0x001fe20000400000 */
[----:B------:R-:W-:-:S03]  /*0290*/  MOV R3, R14 ;  /* 0x0000000e00037202 */ /* 0x000fc60000000f00 */
[----:B------:R-:W-:-:S07]  /*02a0*/  FMUL R0, R0, R13 ;  /* 0x0000000d00007220 */ /* 0x000fce0000400000 */
.L_x_3:
[----:B------:R-:W-:Y:S05]  /*02b0*/  BSYNC.RECONVERGENT B1 ;  /* 0x0000000000017941 */ /* 0x000fea0003800200 */
.L_x_2:
[----:B------:R-:W-:Y:S02]  /*02c0*/  HFMA2 R13, -RZ, RZ, 3.7421875, 0 ;  /* 0x437c0000ff0d7431 */ /* 0x000fe400000001ff */
[----:B------:R-:W-:Y:S01]  /*02d0*/  FADD R10, -R3, R14 ;  /* 0x0000000e030a7221 */ /* 0x000fe20000000100 */
[----:B------:R-:W-:Y:S02]  /*02e0*/  IADD3 R11, PT, PT, R11, 0x1, RZ ;  /* 0x000000010b0b7810 */ /* 0x000fe40007ffe0ff */
[----:B------:R-:W-:Y:S01]  /*02f0*/  IADD3 R9, PT, PT, R2, R9, RZ ;  /* 0x0000000902097210 */ /* 0x000fe20007ffe0ff */
[----:B------:R-:W-:-:S04]  /*0300*/  FFMA.SAT R12, R10, R15, 0.5 ;  /* 0x3f0000000a0c7423 */ /* 0x000fc8000000200f */
[----:B------:R-:W-:-:S04]  /*0310*/  FFMA.RM R12, R12, R13, 12582913 ;  /* 0x4b4000010c0c7423 */ /* 0x000fc8000000400d */
[C---:B------:R-:W-:Y:S01]  /*0320*/  FADD R13, R12.reuse, -12583039 ;  /* 0xcb40007f0c0d7421 */ /* 0x040fe20000000000 */
[----:B------:R-:W-:-:S03]  /*0330*/  SHF.L.U32 R15, R12, 0x17, RZ ;  /* 0x000000170c0f7819 */ /* 0x000fc600000006ff */
[----:B------:R-:W-:-:S04]  /*0340*/  FFMA R13, R10, 1.4426950216293334961, -R13 ;  /* 0x3fb8aa3b0a0d7823 */ /* 0x000fc8000000080d */
[----:B------:R-:W-:Y:S01]  /*0350*/  FFMA R13, R10, 1.925963033500011079e-08, R13 ;  /* 0x32a570600a0d7823 */ /* 0x000fe2000000000d */
[----:B------:R-:W-:-:S04]  /*0360*/  LOP3.LUT R10, R11, R8, RZ, 0x3c, !PT ;  /* 0x000000080b0a7212 */ /* 0x000fc800078e3cff */
[----:B------:R-:W-:Y:S01]  /*0370*/  ISETP.NE.AND P0, PT, R10, 0x2, PT ;  /* 0x000000020a00780c */ /* 0x000fe20003f05270 */
[----:B------:R-:W0:Y:S02]  /*0380*/  MUFU.EX2 R13, R13 ;  /* 0x0000000d000d7308 */ /* 0x000e240000000800 */
[----:B0-----:R-:W-:-:S10]  /*0390*/  FFMA R0, R15, R13, R0 ;  /* 0x0000000d0f007223 */ /* 0x001fd40000000000 */
[----:B------:R-:W-:Y:S05]  /*03a0*/  @P0 BRA `(.L_x_4) ;  /* 0xfffffffc00700947 */ /* 0x000fea000383ffff */
.L_x_1:
[----:B0-----:R-:W-:Y:S05]  /*03b0*/  BSYNC.RECONVERGENT B0 ;  /* 0x0000000000007941 */ /* 0x001fea0003800200 */
.L_x_0:
[----:B------:R-:W0:Y:S01]  /*03c0*/  LDC.64 R4, c[0x0][0x380] ;  /* 0x0000e000ff047b82 */ /* 0x000e220000000a00 */
[----:B------:R-:W-:Y:S01]  /*03d0*/  IMAD R13, R6, 0x8000, R9 ;  /* 0x00008000060d7824 */ /* 0x000fe200078e0209 */
[----:B------:R-:W-:Y:S03]  /*03e0*/  BSSY.RECONVERGENT B0, `(.L_x_5) ;  /* 0x000006c000007945 */ /* 0x000fe60003800200 */
[C---:B------:R-:W-:Y:S01]  /*03f0*/  IMAD R19, R2.reuse, 0x3, R13 ;  /* 0x0000000302137824 */ /* 0x040fe200078e020d */
[----:B------:R-:W-:Y:S02]  /*0400*/  IADD3 R15, PT, PT, R13, R2, RZ ;  /* 0x000000020d0f7210 */ /* 0x000fe40007ffe0ff */
[----:B------:R-:W-:-:S07]  /*0410*/  LEA R17, R2, R13, 0x1 ;  /* 0x0000000d02117211 */ /* 0x000fce00078e08ff */
.L_x_8:
[----:B0-----:R-:W-:-:S05]  /*0420*/  IMAD.WIDE.U32 R22, R13, 0x4, R4 ;  /* 0x000000040d167825 */ /* 0x001fca00078e0004 */
[----:B------:R-:W2:Y:S01]  /*0430*/  LDG.E R26, desc[UR8][R22.64] ;  /* 0x00000008161a7981 */ /* 0x000ea2000c1e1900 */
[----:B------:R-:W-:-:S05]  /*0440*/  IMAD.WIDE.U32 R24, R15, 0x4, R4 ;  /* 0x000000040f187825 */ /* 0x000fca00078e0004 */
[----:B------:R-:W3:Y:S01]  /*0450*/  LDG.E R18, desc[UR8][R24.64] ;  /* 0x0000000818127981 */ /* 0x000ee2000c1e1900 */
[----:B------:R-:W-:-:S05]  /*0460*/  IMAD.WIDE.U32 R20, R17, 0x4, R4 ;  /* 0x0000000411147825 */ /* 0x000fca00078e0004 */
[----:B------:R0:W4:Y:S01]  /*0470*/  LDG.E R12, desc[UR8][R20.64] ;  /* 0x00000008140c7981 */ /* 0x000122000c1e1900 */
[----:B------:R-:W-:-:S06]  /*0480*/  IMAD.WIDE.U32 R10, R19, 0x4, R4 ;  /* 0x00000004130a7825 */ /* 0x000fcc00078e0004 */
[----:B------:R1:W5:Y:S01]  /*0490*/  LDG.E R10, desc[UR8][R10.64] ;  /* 0x000000080a0a7981 */ /* 0x000362000c1e1900 */
[----:B------:R-:W-:Y:S01]  /*04a0*/  HFMA2 R16, -RZ, RZ, 3.7421875, 0 ;  /* 0x437c0000ff107431 */ /* 0x000fe200000001ff */
[----:B------:R-:W-:Y:S01]  /*04b0*/  MOV R14, 0x3bbb989d ;  /* 0x3bbb989d000e7802 */ /* 0x000fe20000000f00 */
[----:B------:R-:W-:Y:S01]  /*04c0*/  BSSY.RECONVERGENT B1, `(.L_x_6) ;  /* 0x000004d000017945 */ /* 0x000fe20003800200 */
[----:B--2---:R-:W-:-:S13]  /*04d0*/  FSETP.GT.AND P1, PT, R26, R3, PT ;  /* 0x000000031a00720b */ /* 0x004fda0003f24000 */
[----:B------:R-:W-:Y:S01]  /*04e0*/  @P1 FADD R27, R3, -R26 ;  /* 0x8000001a031b1221 */ /* 0x000fe20000000000 */
[----:B------:R-:W-:-:S03]  /*04f0*/  @P1 MOV R3, R26 ;  /* 0x0000001a00031202 */ /* 0x000fc60000000f00 */
[----:B------:R-:W-:Y:S01]  /*0500*/  @P1 FFMA.SAT R23, R27, R14, 0.5 ;  /* 0x3f0000001b171423 */ /* 0x000fe2000000200e */
[----:B---3--:R-:W-:-:S03]  /*0510*/  FSETP.GT.AND P2, PT, R18, R3, PT ;  /* 0x000000031200720b */ /* 0x008fc60003f44000 */
[----:B------:R-:W-:Y:S01]  /*0520*/  @P1 FFMA.RM R22, R23, R16, 12582913 ;  /* 0x4b40000117161423 */ /* 0x000fe20000004010 */
[----:B------:R-:W-:-:S03]  /*0530*/  FADD R23, -R3, R26 ;  /* 0x0000001a03177221 */ /* 0x000fc60000000100 */
[C---:B0-----:R-:W-:Y:S01]  /*0540*/  @P1 FADD R20, R22.reuse, -12583039 ;  /* 0xcb40007f16141421 */ /* 0x041fe20000000000 */
[----:B------:R-:W-:Y:S01]  /*0550*/  FFMA.SAT R21, R23, R14, 0.5 ;  /* 0x3f00000017157423 */ /* 0x000fe2000000200e */
[----:B------:R-:W-:Y:S02]  /*0560*/  @P1 SHF.L.U32 R22, R22, 0x17, RZ ;  /* 0x0000001716161819 */ /* 0x000fe400000006ff */
[----:B------:R-:W-:Y:S01]  /*0570*/  @P1 FFMA R24, R27, 1.4426950216293334961, -R20 ;  /* 0x3fb8aa3b1b181823 */ /* 0x000fe20000000814 */
[----:B------:R-:W-:Y:S01]  /*0580*/  FFMA.RM R20, R21, R16, 12582913 ;  /* 0x4b40000115147423 */ /* 0x000fe20000004010 */
[----:B------:R-:W-:Y:S01]  /*0590*/  @P2 FADD R21, R3, -R18 ;  /* 0x8000001203152221 */ /* 0x000fe20000000000 */
[----:B------:R-:W-:Y:S01]  /*05a0*/  @P2 MOV R3, R18 ;  /* 0x0000001200032202 */ /* 0x000fe20000000f00 */
[----:B------:R-:W-:Y:S01]  /*05b0*/  @P1 FFMA R24, R27, 1.925963033500011079e-08, R24 ;  /* 0x32a570601b181823 */ /* 0x000fe20000000018 */
[C---:B------:R-:W-:Y:S01]  /*05c0*/  FADD R26, R20.reuse, -12583039 ;  /* 0xcb40007f141a7421 */ /* 0x040fe20000000000 */
[----:B------:R-:W-:-:S02]  /*05d0*/  SHF.L.U32 R29, R20, 0x17, RZ ;  /* 0x00000017141d7819 */ /* 0x000fc400000006ff */
[----:B-1----:R-:W0:Y:S01]  /*05e0*/  @P1 MUFU.EX2 R11, R24 ;  /* 0x00000018000b1308 */ /* 0x002e220000000800 */
[----:B------:R-:W-:Y:S01]  /*05f0*/  FFMA R26, R23, 1.4426950216293334961, -R26 ;  /* 0x3fb8aa3b171a7823 */ /* 0x000fe2000000081a */
[----:B----4-:R-:W-:-:S03]  /*0600*/  FSETP.GT.AND P0, PT, R12, R3, PT ;  /* 0x000000030c00720b */ /* 0x010fc60003f04000 */
[----:B------:R-:W-:Y:S01]  /*0610*/  FFMA R25, R23, 1.925963033500011079e-08, R26 ;  /* 0x32a5706017197823 */ /* 0x000fe2000000001a */
[----:B------:R-:W-:-:S05]  /*0620*/  @P2 FFMA.SAT R23, R21, R14, 0.5 ;  /* 0x3f00000015172423 */ /* 0x000fca000000200e */
[----:B------:R-:W1:Y:S01]  /*0630*/  MUFU.EX2 R25, R25 ;  /* 0x0000001900197308 */ /* 0x000e620000000800 */
[----:B0-----:R-:W-:Y:S01]  /*0640*/  @P1 FMUL R27, R22, R11 ;  /* 0x0000000b161b1220 */ /* 0x001fe20000400000 */
[----:B------:R-:W-:Y:S01]  /*0650*/  @P2 FFMA.RM R11, R23, R16, 12582913 ;  /* 0x4b400001170b2423 */ /* 0x000fe20000004010 */
[----:B------:R-:W-:Y:S02]  /*0660*/  FADD R23, -R3, R18 ;  /* 0x0000001203177221 */ /* 0x000fe40000000100 */
[----:B------:R-:W-:Y:S01]  /*0670*/  @P1 FMUL R0, R0, R27 ;  /* 0x0000001b00001220 */ /* 0x000fe20000400000 */
[----:B------:R-:W-:Y:S01]  /*0680*/  @P2 FADD R18, R11, -12583039 ;  /* 0xcb40007f0b122421 */ /* 0x000fe20000000000 */
[----:B------:R-:W-:-:S03]  /*0690*/  FFMA.SAT R27, R23, R14, 0.5 ;  /* 0x3f000000171b7423 */ /* 0x000fc6000000200e */
[----:B------:R-:W-:Y:S01]  /*06a0*/  @P2 FFMA R20, R21, 1.4426950216293334961, -R18 ;  /* 0x3fb8aa3b15142823 */ /* 0x000fe20000000812 */
[----:B------:R-:W-:Y:S01]  /*06b0*/  FFMA.RM R18, R27, R16, 12582913 ;  /* 0x4b4000011b127423 */ /* 0x000fe20000004010 */
[----:B-1----:R-:W-:Y:S01]  /*06c0*/  FFMA R0, R29, R25, R0 ;  /* 0x000000191d007223 */ /* 0x002fe20000000000 */
[----:B------:R-:W-:Y:S01]  /*06d0*/  @P0 FADD R25, R3, -R12 ;  /* 0x8000000c03190221 */ /* 0x000fe20000000000 */
[----:B------:R-:W-:Y:S01]  /*06e0*/  @P2 FFMA R21, R21, 1.925963033500011079e-08, R20 ;  /* 0x32a5706015152823 */ /* 0x000fe20000000014 */
[----:B------:R-:W-:Y:S01]  /*06f0*/  FADD R20, R18, -12583039 ;  /* 0xcb40007f12147421 */ /* 0x000fe20000000000 */
[----:B------:R-:W-:Y:S02]  /*0700*/  @P0 IMAD.MOV.U32 R3, RZ, RZ, R12 ;  /* 0x000000ffff030224 */ /* 0x000fe400078e000c */
[----:B------:R-:W-:Y:S01]  /*0710*/  @P0 FFMA.SAT R27, R25, R14, 0.5 ;  /* 0x3f000000191b0423 */ /* 0x000fe2000000200e */
[----:B------:R-:W-:Y:S01]  /*0720*/  FFMA R22, R23, 1.4426950216293334961, -R20 ;  /* 0x3fb8aa3b17167823 */ /* 0x000fe20000000814 */
[----:B------:R-:W0:Y:S02]  /*0730*/  @P2 MUFU.EX2 R21, R21 ;  /* 0x0000001500152308 */ /* 0x000e240000000800 */
[----:B------:R-:W-:Y:S01]  /*0740*/  @P0 FFMA.RM R20, R27, R16, 12582913 ;  /* 0x4b4000011b140423 */ /* 0x000fe20000004010 */
[----:B------:R-:W-:Y:S01]  /*0750*/  FADD R27, -R3, R12 ;  /* 0x0000000c031b7221 */ /* 0x000fe20000000100 */
[----:B------:R-:W-:Y:S01]  /*0760*/  FFMA R23, R23, 1.925963033500011079e-08, R22 ;  /* 0x32a5706017177823 */ /* 0x000fe20000000016 */
[----:B-----5:R-:W-:Y:S01]  /*0770*/  FSETP.GT.AND P1, PT, R10, R3, PT ;  /* 0x000000030a00720b */ /* 0x020fe20003f24000 */
[C---:B------:R-:W-:Y:S01]  /*0780*/  @P0 FADD R12, R20.reuse, -12583039 ;  /* 0xcb40007f140c0421 */ /* 0x040fe20000000000 */
[----:B------:R-:W-:Y:S01]  /*0790*/  FFMA.SAT R29, R27, R14, 0.5 ;  /* 0x3f0000001b1d7423 */ /* 0x000fe2000000200e */
[----:B------:R-:W-:-:S02]  /*07a0*/  @P0 SHF.L.U32 R20, R20, 0x17, RZ ;  /* 0x0000001714140819 */ /* 0x000fc400000006ff */
[----:B------:R-:W-:Y:S01]  /*07b0*/  @P0 FFMA R22, R25, 1.4426950216293334961, -R12 ;  /* 0x3fb8aa3b19160823 */ /* 0x000fe2000000080c */
[----:B------:R-:W-:Y:S01]  /*07c0*/  FFMA.RM R12, R29, R16, 12582913 ;  /* 0x4b4000011d0c7423 */ /* 0x000fe20000004010 */
[----:B------:R-:W1:Y:S02]  /*07d0*/  MUFU.EX2 R23, R23 ;  /* 0x0000001700177308 */ /* 0x000e640000000800 */
[----:B------:R-:W-:Y:S01]  /*07e0*/  @P0 FFMA R25, R25, 1.925963033500011079e-08, R22 ;  /* 0x32a5706019190823 */ /* 0x000fe20000000016 */
[----:B------:R-:W-:Y:S01]  /*07f0*/  FADD R24, R12, -12583039 ;  /* 0xcb40007f0c187421 */ /* 0x000fe20000000000 */
[----:B------:R-:W-:-:S03]  /*0800*/  @P2 SHF.L.U32 R22, R11, 0x17, RZ ;  /* 0x000000170b162819 */ /* 0x000fc600000006ff */
[C---:B------:R-:W-:Y:S01]  /*0810*/  FFMA R24, R27.reuse, 1.4426950216293334961, -R24 ;  /* 0x3fb8aa3b1b187823 */ /* 0x040fe20000000818 */
[----:B------:R-:W2:Y:S01]  /*0820*/  @P0 MUFU.EX2 R11, R25 ;  /* 0x00000019000b0308 */ /* 0x000ea20000000800 */
[----:B0-----:R-:W-:Y:S02]  /*0830*/  @P2 FMUL R21, R22, R21 ;  /* 0x0000001516152220 */ /* 0x001fe40000400000 */
[----:B------:R-:W-:Y:S02]  /*0840*/  FFMA R24, R27, 1.925963033500011079e-08, R24 ;  /* 0x32a570601b187823 */ /* 0x000fe40000000018 */
[----:B------:R-:W-:Y:S01]  /*0850*/  @P2 FMUL R0, R0, R21 ;  /* 0x0000001500002220 */ /* 0x000fe20000400000 */
[----:B------:R-:W-:-:S03]  /*0860*/  SHF.L.U32 R21, R18, 0x17, RZ ;  /* 0x0000001712157819 */ /* 0x000fc600000006ff */
[----:B------:R-:W0:Y:S02]  /*0870*/  MUFU.EX2 R24, R24 ;  /* 0x0000001800187308 */ /* 0x000e240000000800 */
[----:B-1----:R-:W-:Y:S01]  /*0880*/  FFMA R0, R21, R23, R0 ;  /* 0x0000001715007223 */ /* 0x002fe20000000000 */
[----:B------:R-:W-:Y:S01]  /*0890*/  SHF.L.U32 R21, R12, 0x17, RZ ;  /* 0x000000170c157819 */ /* 0x000fe200000006ff */
[----:B--2---:R-:W-:-:S04]  /*08a0*/  @P0 FMUL R11, R20, R11 ;  /* 0x0000000b140b0220 */ /* 0x004fc80000400000 */
[----:B------:R-:W-:-:S04]  /*08b0*/  @P0 FMUL R0, R0, R11 ;  /* 0x0000000b00000220 */ /* 0x000fc80000400000 */
[----:B0-----:R-:W-:Y:S01]  /*08c0*/  FFMA R0, R21, R24, R0 ;  /* 0x0000001815007223 */ /* 0x001fe20000000000 */
[----:B------:R-:W-:Y:S06]  /*08d0*/  @!P1 BRA `(.L_x_7) ;  /* 0x00000000002c9947 */ /* 0x000fec0003800000 */
[----:B------:R-:W-:-:S04]  /*08e0*/  FADD R3, R3, -R10 ;  /* 0x8000000a03037221 */ /* 0x000fc80000000000 */
[----:B------:R-:W-:-:S04]  /*08f0*/  FFMA.SAT R11, R3, R14, 0.5 ;  /* 0x3f000000030b7423 */ /* 0x000fc8000000200e */
[----:B------:R-:W-:-:S04]  /*0900*/  FFMA.RM R11, R11, R16, 12582913 ;  /* 0x4b4000010b0b7423 */ /* 0x000fc80000004010 */
[C---:B------:R-:W-:Y:S01]  /*0910*/  FADD R12, R11.reuse, -12583039 ;  /* 0xcb40007f0b0c7421 */ /* 0x040fe20000000000 */
[----:B------:R-:W-:-:S03]  /*0920*/  SHF.L.U32 R11, R11, 0x17, RZ ;  /* 0x000000170b0b7819 */ /* 0x000fc600000006ff */
[----:B------:R-:W-:-:S04]  /*0930*/  FFMA R12, R3, 1.4426950216293334961, -R12 ;  /* 0x3fb8aa3b030c7823 */ /* 0x000fc8000000080c */
[----:B------:R-:W-:Y:S01]  /*0940*/  FFMA R12, R3, 1.925963033500011079e-08, R12 ;  /* 0x32a57060030c7823 */ /* 0x000fe2000000000c */
[----:B------:R-:W-:-:S05]  /*0950*/  MOV R3, R10 ;  /* 0x0000000a00037202 */ /* 0x000fca0000000f00 */
[----:B------:R-:W0:Y:S02]  /*0960*/  MUFU.EX2 R12, R12 ;  /* 0x0000000c000c7308 */ /* 0x000e240000000800 */
[----:B0-----:R-:W-:-:S04]  /*0970*/  FMUL R11, R11, R12 ;  /* 0x0000000c0b0b7220 */ /* 0x001fc80000400000 */
[----:B------:R-:W-:-:S07]  /*0980*/  FMUL R0, R0, R11 ;  /* 0x0000000b00007220 */ /* 0x000fce0000400000 */
.L_x_7:
[----:B------:R-:W-:Y:S05]  /*0990*/  BSYNC.RECONVERGENT B1 ;  /* 0x0000000000017941 */ /* 0x000fea0003800200 */
.L_x_6:
[----:B------:R-:W-:Y:S01]  /*09a0*/  FADD R11, -R3, R10 ;  /* 0x0000000a030b7221 */ /* 0x000fe20000000100 */
[C---:B------:R-:W-:Y:S01]  /*09b0*/  LEA R9, R2.reuse, R9, 0x2 ;  /* 0x0000000902097211 */ /* 0x040fe200078e10ff */
[C---:B------:R-:W-:Y:S01]  /*09c0*/  IMAD R17, R2.reuse, 0x4, R17 ;  /* 0x0000000402117824 */ /* 0x040fe200078e0211 */
[C---:B------:R-:W-:Y:S01]  /*09d0*/  LEA R15, R2.reuse, R15, 0x2 ;  /* 0x0000000f020f7211 */ /* 0x040fe200078e10ff */
[----:B------:R-:W-:Y:S01]  /*09e0*/  FFMA.SAT R21, R11, R14, 0.5 ;  /* 0x3f0000000b157423 */ /* 0x000fe2000000200e */
[----:B------:R-:W-:Y:S02]  /*09f0*/  ISETP.GE.U32.AND P0, PT, R9, 0x8000, PT ;  /* 0x000080000900780c */ /* 0x000fe40003f06070 */
[C---:B------:R-:W-:Y:S01]  /*0a00*/  LEA R19, R2.reuse, R19, 0x2 ;  /* 0x0000001302137211 */ /* 0x040fe200078e10ff */
[----:B------:R-:W-:Y:S01]  /*0a10*/  FFMA.RM R21, R21, R16, 12582913 ;  /* 0x4b40000115157423 */ /* 0x000fe20000004010 */
[----:B------:R-:W-:-:S03]  /*0a20*/  LEA R13, R2, R13, 0x2 ;  /* 0x0000000d020d7211 */ /* 0x000fc600078e10ff */
[C---:B------:R-:W-:Y:S01]  /*0a30*/  FADD R10, R21.reuse, -12583039 ;  /* 0xcb40007f150a7421 */ /* 0x040fe20000000000 */
[----:B------:R-:W-:-:S03]  /*0a40*/  SHF.L.U32 R21, R21, 0x17, RZ ;  /* 0x0000001715157819 */ /* 0x000fc600000006ff */
[----:B------:R-:W-:-:S04]  /*0a50*/  FFMA R10, R11, 1.4426950216293334961, -R10 ;  /* 0x3fb8aa3b0b0a7823 */ /* 0x000fc8000000080a */
[----:B------:R-:W-:-:S06]  /*0a60*/  FFMA R10, R11, 1.925963033500011079e-08, R10 ;  /* 0x32a570600b0a7823 */ /* 0x000fcc000000000a */
[----:B------:R-:W0:Y:S02]  /*0a70*/  MUFU.EX2 R10, R10 ;  /* 0x0000000a000a7308 */ /* 0x000e240000000800 */
[----:B0-----:R-:W-:Y:S01]  /*0a80*/  FFMA R0, R21, R10, R0 ;  /* 0x0000000a15007223 */ /* 0x001fe20000000000 */
[----:B------:R-:W-:Y:S06]  /*0a90*/  @!P0 BRA `(.L_x_8) ;  /* 0xfffffff800608947 */ /* 0x000fec000383ffff */
[----:B------:R-:W-:Y:S05]  /*0aa0*/  BSYNC.RECONVERGENT B0 ;  /* 0x0000000000007941 */ /* 0x000fea0003800200 */
.L_x_5:
[----:B------:R-:W0:Y:S01]  /*0ab0*/  S2UR UR5, SR_CgaCtaId ;  /* 0x00000000000579c3 */ /* 0x000e220000008800 */
[----:B------:R-:W-:Y:S01]  /*0ac0*/  UMOV UR4, 0x400 ;  /* 0x0000040000047882 */ /* 0x000fe20000000000 */
[----:B------:R-:W-:-:S06]  /*0ad0*/  ISETP.GE.U32.AND P0, PT, R2, 0x2, PT ;  /* 0x000000020200780c */ /* 0x000fcc0003f06070 */
[----:B------:R-:W1:Y:S01]  /*0ae0*/  S2UR UR6, SR_CgaCtaId ;  /* 0x00000000000679c3 */ /* 0x000e620000008800 */
[----:B0-----:R-:W-:-:S03]  /*0af0*/  ULEA UR4, UR5, UR4, 0x18 ;  /* 0x0000000405047291 */ /* 0x001fc6000f8ec0ff */
[----:B------:R-:W-:-:S03]  /*0b00*/  UMOV UR5, 0x400 ;  /* 0x0000040000057882 */ /* 0x000fc60000000000 */
[----:B------:R-:W-:Y:S01]  /*0b10*/  LEA R4, R7, UR4, 0x2 ;  /* 0x0000000407047c11 */ /* 0x000fe2000f8e10ff */
[----:B-1----:R-:W-:-:S04]  /*0b20*/  ULEA UR5, UR6, UR5, 0x18 ;  /* 0x0000000506057291 */ /* 0x002fc8000f8ec0ff */
[----:B------:R0:W-:Y:S01]  /*0b30*/  STS [R4], R3 ;  /* 0x0000000304007388 */ /* 0x0001e20000000800 */
[----:B------:R-:W-:Y:S06]  /*0b40*/  BAR.SYNC.DEFER_BLOCKING 0x0 ;  /* 0x0000000000007b1d */ /* 0x000fec0000010000 */
[----:B------:R-:W-:Y:S05]  /*0b50*/  @!P0 BRA `(.L_x_9) ;  /* 0x00000000002c8947 */ /* 0x000fea0003800000 */
[----:B------:R-:W-:-:S07]  /*0b60*/  MOV R5, R2 ;  /* 0x0000000200057202 */ /* 0x000fce0000000f00 */
.L_x_10:
[----:B------:R-:W-:-:S04]  /*0b70*/  SHF.R.U32.HI R11, RZ, 0x1, R5 ;  /* 0x00000001ff0b7819 */ /* 0x000fc80000011605 */
[----:B------:R-:W-:-:S13]  /*0b80*/  ISETP.GE.U32.AND P0, PT, R7, R11, PT ;  /* 0x0000000b0700720c */ /* 0x000fda0003f06070 */
[----:B------:R-:W-:Y:S01]  /*0b90*/  @!P0 LEA R10, R11, R4, 0x2 ;  /* 0x000000040b0a8211 */ /* 0x000fe200078e10ff */
[----:B------:R-:W-:Y:S05]  /*0ba0*/  @!P0 LDS R9, [R4] ;  /* 0x0000000004098984 */ /* 0x000fea0000000800 */
[----:B------:R-:W1:Y:S02]  /*0bb0*/  @!P0 LDS R10, [R10] ;  /* 0x000000000a0a8984 */ /* 0x000e640000000800 */
[----:B-1----:R-:W-:-:S05]  /*0bc0*/  @!P0 FMNMX R9, R9, R10, !PT ;  /* 0x0000000a09098209 */ /* 0x002fca0007800000 */
[----:B------:R1:W-:Y:S01]  /*0bd0*/  @!P0 STS [R4], R9 ;  /* 0x0000000904008388 */ /* 0x0003e20000000800 */
[----:B------:R-:W-:Y:S02]  /*0be0*/  ISETP.GT.U32.AND P0, PT, R5, 0x3, PT ;  /* 0x000000030500780c */ /* 0x000fe40003f04070 */
[----:B------:R-:W-:-:S11]  /*0bf0*/  MOV R5, R11 ;  /* 0x0000000b00057202 */ /* 0x000fd60000000f00 */
[----:B-1----:R-:W-:Y:S05]  /*0c00*/  @P0 BRA `(.L_x_10) ;  /* 0xfffffffc00d80947 */ /* 0x002fea000383ffff */
.L_x_9:
[----:B------:R-:W-:Y:S01]  /*0c10*/  BAR.SYNC.DEFER_BLOCKING 0x0 ;  /* 0x0000000000007b1d */ /* 0x000fe20000010000 */
[----:B------:R-:W-:Y:S01]  /*0c20*/  HFMA2 R10, -RZ, RZ, 0.96630859375, -0.0022525787353515625 ;  /* 0x3bbb989dff0a7431 */ /* 0x000fe200000001ff */
[----:B------:R-:W-:Y:S02]  /*0c30*/  MOV R14, 0x437c0000 ;  /* 0x437c0000000e7802 */ /* 0x000fe40000000f00 */
[----:B------:R-:W-:Y:S02]  /*0c40*/  ISETP.GE.U32.AND P0, PT, R2, 0x2, PT ;  /* 0x000000020200780c */ /* 0x000fe40003f06070 */
[----:B------:R-:W-:Y:S01]  /*0c50*/  UMOV UR4, 0x400 ;  /* 0x0000040000047882 */ /* 0x000fe20000000000 */
[----:B------:R-:W0:Y:S01]  /*0c60*/  LDS R12, [UR5] ;  /* 0x00000005ff0c7984 */ /* 0x000e220008000800 */
[----:B------:R-:W1:Y:S02]  /*0c70*/  S2UR UR5, SR_CgaCtaId ;  /* 0x00000000000579c3 */ /* 0x000e640000008800 */
[----:B-1----:R-:W-:Y:S01]  /*0c80*/  ULEA UR4, UR5, UR4, 0x18 ;  /* 0x0000000405047291 */ /* 0x002fe2000f8ec0ff */
[----:B0-----:R-:W-:-:S04]  /*0c90*/  FADD R3, R3, -R12 ;  /* 0x8000000c03037221 */ /* 0x001fc80000000000 */
[----:B------:R-:W-:-:S04]  /*0ca0*/  FFMA.SAT R5, R3, R10, 0.5 ;  /* 0x3f00000003057423 */ /* 0x000fc8000000200a */
[----:B------:R-:W-:-:S04]  /*0cb0*/  FFMA.RM R5, R5, R14, 12582913 ;  /* 0x4b40000105057423 */ /* 0x000fc8000000400e */
[C---:B------:R-:W-:Y:S01]  /*0cc0*/  FADD R10, R5.reuse, -12583039 ;  /* 0xcb40007f050a7421 */ /* 0x040fe20000000000 */
[----:B------:R-:W-:-:S03]  /*0cd0*/  SHF.L.U32 R5, R5, 0x17, RZ ;  /* 0x0000001705057819 */ /* 0x000fc600000006ff */
[----:B------:R-:W-:-:S04]  /*0ce0*/  FFMA R10, R3, 1.4426950216293334961, -R10 ;  /* 0x3fb8aa3b030a7823 */ /* 0x000fc8000000080a */
[----:B------:R-:W-:-:S06]  /*0cf0*/  FFMA R10, R3, 1.925963033500011079e-08, R10 ;  /* 0x32a57060030a7823 */ /* 0x000fcc000000000a */
[----:B------:R-:W0:Y:S02]  /*0d00*/  MUFU.EX2 R10, R10 ;  /* 0x0000000a000a7308 */ /* 0x000e240000000800 */
[----:B0-----:R-:W-:-:S04]  /*0d10*/  FMUL R5, R5, R10 ;  /* 0x0000000a05057220 */ /* 0x001fc80000400000 */
[----:B------:R-:W-:-:S05]  /*0d20*/  FMUL R5, R0, R5 ;  /* 0x0000000500057220 */ /* 0x000fca0000400000 */
[----:B------:R0:W-:Y:S01]  /*0d30*/  STS [R4], R5 ;  /* 0x0000000504007388 */ /* 0x0001e20000000800 */
[----:B------:R-:W-:Y:S06]  /*0d40*/  BAR.SYNC.DEFER_BLOCKING 0x0 ;  /* 0x0000000000007b1d */ /* 0x000fec0000010000 */
[----:B------:R-:W-:Y:S05]  /*0d50*/  @!P0 BRA `(.L_x_11) ;  /* 0x00000000002c8947 */ /* 0x000fea0003800000 */
[----:B------:R-:W-:-:S07]  /*0d60*/  MOV R0, R2 ;  /* 0x0000000200007202 */ /* 0x000fce0000000f00 */
.L_x_12:
[----:B------:R-:W-:-:S04]  /*0d70*/  SHF.R.U32.HI R9, RZ, 0x1, R0 ;  /* 0x00000001ff097819 */ /* 0x000fc80000011600 */
[----:B------:R-:W-:-:S13]  /*0d80*/  ISETP.GE.U32.AND P0, PT, R7, R9, PT ;  /* 0x000000090700720c */ /* 0x000fda0003f06070 */
[----:B------:R-:W-:Y:S01]  /*0d90*/  @!P0 IMAD R3, R9, 0x4, R4 ;  /* 0x0000000409038824 */ /* 0x000fe200078e0204 */
[----:B------:R-:W-:Y:S05]  /*0da0*/  @!P0 LDS R10, [R4] ;  /* 0x00000000040a8984 */ /* 0x000fea0000000800 */
[----:B------:R-:W0:Y:S02]  /*0db0*/  @!P0 LDS R3, [R3] ;  /* 0x0000000003038984 */ /* 0x000e240000000800 */
[----:B0-----:R-:W-:-:S05]  /*0dc0*/  @!P0 FADD R5, R3, R10 ;  /* 0x0000000a03058221 */ /* 0x001fca0000000000 */
[----:B------:R1:W-:Y:S01]  /*0dd0*/  @!P0 STS [R4], R5 ;  /* 0x0000000504008388 */ /* 0x0003e20000000800 */
[----:B------:R-:W-:Y:S02]  /*0de0*/  ISETP.GT.U32.AND P0, PT, R0, 0x3, PT ;  /* 0x000000030000780c */ /* 0x000fe40003f04070 */
[----:B------:R-:W-:-:S11]  /*0df0*/  MOV R0, R9 ;  /* 0x0000000900007202 */ /* 0x000fd60000000f00 */
[----:B-1----:R-:W-:Y:S05]  /*0e00*/  @P0 BRA `(.L_x_12) ;  /* 0xfffffffc00d80947 */ /* 0x002fea000383ffff */
.L_x_11:
[----:B------:R-:W-:Y:S01]  /*0e10*/  BAR.SYNC.DEFER_BLOCKING 0x0 ;  /* 0x0000000000007b1d */ /* 0x000fe20000010000 */
[----:B------:R-:W-:Y:S02]  /*0e20*/  ISETP.NE.AND P0, PT, R8, 0x2, PT ;  /* 0x000000020800780c */ /* 0x000fe40003f05270 */
[----:B------:R-:W-:-:S05]  /*0e30*/  LEA R9, R6, R7, 0xf ;  /* 0x0000000706097211 */ /* 0x000fca00078e78ff */
[----:B0-----:R-:W0:Y:S01]  /*0e40*/  LDC.64 R4, c[0x0][0x388] ;  /* 0x0000e200ff047b82 */ /* 0x001e220000000a00 */
[----:B------:R-:W-:Y:S01]  /*0e50*/  BSSY.RECONVERGENT B0, `(.L_x_13) ;  /* 0x0000027000007945 */ /* 0x000fe20003800200 */
[----:B------:R-:W1:Y:S01]  /*0e60*/  LDS R3, [UR4] ;  /* 0x00000004ff037984 */ /* 0x000e620008000800 */
[----:B0-----:R-:W-:-:S03]  /*0e70*/  IMAD.WIDE.U32 R4, R9, 0x4, R4 ;  /* 0x0000000409047825 */ /* 0x001fc600078e0004 */
[----:B-1----:R-:W-:Y:S05]  /*0e80*/  @!P0 BRA `(.L_x_14) ;  /* 0x00000000008c8947 */ /* 0x002fea0003800000 */
[----:B------:R-:W0:Y:S01]  /*0e90*/  LDC.64 R10, c[0x0][0x380] ;  /* 0x0000e000ff0a7b82 */ /* 0x000e220000000a00 */
[----:B------:R-:W-:-:S07]  /*0ea0*/  HFMA2 R9, -RZ, RZ, 0, 0 ;  /* 0x00000000ff097431 */ /* 0x000fce00000001ff */
.L_x_17:
[----:B------:R-:W-:-:S05]  /*0eb0*/  LEA R15, R6, R7, 0xf ;  /* 0x00000007060f7211 */ /* 0x000fca00078e78ff */
[----:B0-----:R-:W-:-:S06]  /*0ec0*/  IMAD.WIDE.U32 R14, R15, 0x4, R10 ;  /* 0x000000040f0e7825 */ /* 0x001fcc00078e000a */
[----:B------:R-:W2:Y:S01]  /*0ed0*/  LDG.E R15, desc[UR8][R14.64] ;  /* 0x000000080e0f7981 */ /* 0x000ea2000c1e1900 */
[----:B------:R-:W-:Y:S01]  /*0ee0*/  MOV R13, 0x3bbb989d ;  /* 0x3bbb989d000d7802 */ /* 0x000fe20000000f00 */
[----:B------:R-:W-:Y:S01]  /*0ef0*/  BSSY.RECONVERGENT B1, `(.L_x_15) ;  /* 0x0000016000017945 */ /* 0x000fe20003800200 */
[----:B------:R-:W-:Y:S01]  /*0f00*/  MOV R16, 0x437c0000 ;  /* 0x437c000000107802 */ /* 0x000fe20000000f00 */
[----:B--2---:R-:W-:-:S04]  /*0f10*/  FADD R0, -R12, R15 ;  /* 0x0000000f0c007221 */ /* 0x004fc80000000100 */
[----:B------:R-:W-:-:S04]  /*0f20*/  FFMA.SAT R13, R0, R13, 0.5 ;  /* 0x3f000000000d7423 */ /* 0x000fc8000000200d */
[----:B------:R-:W-:Y:S02]  /*0f30*/  FFMA.RM R13, R13, R16, 12582913 ;  /* 0x4b4000010d0d7423 */ /* 0x000fe40000004010 */
[----:B------:R-:W0:Y:S02]  /*0f40*/  MUFU.RCP R16, R3 ;  /* 0x0000000300107308 */ /* 0x000e240000001000 */
[----:B------:R-:W-:-:S04]  /*0f50*/  FADD R17, R13, -12583039 ;  /* 0xcb40007f0d117421 */ /* 0x000fc80000000000 */
[----:B------:R-:W-:-:S04]  /*0f60*/  FFMA R17, R0, 1.4426950216293334961, -R17 ;  /* 0x3fb8aa3b00117823 */ /* 0x000fc80000000811 */
[----:B------:R-:W-:Y:S01]  /*0f70*/  FFMA R17, R0, 1.925963033500011079e-08, R17 ;  /* 0x32a5706000117823 */ /* 0x000fe20000000011 */
[----:B------:R-:W-:-:S05]  /*0f80*/  SHF.L.U32 R0, R13, 0x17, RZ ;  /* 0x000000170d007819 */ /* 0x000fca00000006ff */
[----:B------:R-:W1:Y:S01]  /*0f90*/  MUFU.EX2 R17, R17 ;  /* 0x0000001100117308 */ /* 0x000e620000000800 */
[----:B0-----:R-:W-:-:S04]  /*0fa0*/  FFMA R13, -R3, R16, 1 ;  /* 0x3f800000030d7423 */ /* 0x001fc80000000110 */
[----:B------:R-:W-:Y:S01]  /*0fb0*/  FFMA R13, R16, R13, R16 ;  /* 0x0000000d100d7223 */ /* 0x000fe20000000010 */
[----:B-1----:R-:W-:-:S04]  /*0fc0*/  FMUL R0, R0, R17 ;  /* 0x0000001100007220 */ /* 0x002fc80000400000 */
[----:B------:R-:W0:Y:S01]  /*0fd0*/  FCHK P0, R0, R3 ;  /* 0x0000000300007302 */ /* 0x000e220000000000 */
[----:B------:R-:W-:-:S04]  /*0fe0*/  FFMA R14, R0, R13, RZ ;  /* 0x0000000d000e7223 */ /* 0x000fc800000000ff */
[----:B------:R-:W-:-:S04]  /*0ff0*/  FFMA R15, -R3, R14, R0 ;  /* 0x0000000e030f7223 */ /* 0x000fc80000000100 */
[----:B------:R-:W-:Y:S01]  /*1000*/  FFMA R13, R13, R15, R14 ;  /* 0x0000000f0d0d7223 */ /* 0x000fe2000000000e */
[----:B0-----:R-:W-:Y:S06]  /*1010*/  @!P0 BRA `(.L_x_16) ;  /* 0x00000000000c8947 */ /* 0x001fec0003800000 */
[----:B------:R-:W-:-:S07]  /*1020*/  MOV R16, 0x1040 ;  /* 0x0000104000107802 */ /* 0x000fce0000000f00 */
[----:B------:R-:W-:Y:S05]  /*1030*/  CALL.REL.NOINC `($__internal_1_$__cuda_sm3x_div_rn_noftz_f32_slowpath) ;  /* 0x0000000800587944 */ /* 0x000fea0003c00000 */
[----:B------:R-:W-:-:S07]  /*1040*/  MOV R13, R23 ;  /* 0x00000017000d7202 */ /* 0x000fce0000000f00 */
.L_x_16:
[----:B------:R-:W-:Y:S05]  /*1050*/  BSYNC.RECONVERGENT B1 ;  /* 0x0000000000017941 */ /* 0x000fea0003800200 */
.L_x_15:
[----:B------:R-:W-:Y:S01]  /*1060*/  IADD3 R9, PT, PT, R9, 0x1, RZ ;  /* 0x0000000109097810 */ /* 0x000fe20007ffe0ff */
[----:B------:R1:W-:Y:S01]  /*1070*/  STG.E desc[UR8][R4.64], R13 ;  /* 0x0000000d04007986 */ /* 0x0003e2000c101908 */
[----:B------:R-:W-:Y:S02]  /*1080*/  IMAD.IADD R7, R2, 0x1, R7 ;  /* 0x0000000102077824 */ /* 0x000fe400078e0207 */
[----:B------:R-:W-:-:S04]  /*1090*/  LOP3.LUT R0, R9, R8, RZ, 0x3c, !PT ;  /* 0x0000000809007212 */ /* 0x000fc800078e3cff */
[----:B------:R-:W-:-:S13]  /*10a0*/  ISETP.NE.AND P0, PT, R0, 0x2, PT ;  /* 0x000000020000780c */ /* 0x000fda0003f05270 */
[----:B-1----:R-:W-:Y:S05]  /*10b0*/  @P0 BRA `(.L_x_17) ;  /* 0xfffffffc007c0947 */ /* 0x002fea000383ffff */
.L_x_14:
[----:B------:R-:W-:Y:S05]  /*10c0*/  BSYNC.RECONVERGENT B0 ;  /* 0x0000000000007941 */ /* 0x000fea0003800200 */
.L_x_13:
[----:B------:R-:W0:Y:S01]  /*10d0*/  LDC.64 R8, c[0x0][0x380] ;  /* 0x0000e000ff087b82 */ /* 0x000e220000000a00 */
[----:B------:R-:W-:-:S04]  /*10e0*/  LEA R19, R6, R7, 0xf ;  /* 0x0000000706137211 */ /* 0x000fc800078e78ff */
[----:B------:R-:W-:Y:S01]  /*10f0*/  IADD3 R17, PT, PT, R19, R2, RZ ;  /* 0x0000000213117210 */ /* 0x000fe20007ffe0ff */
[C---:B------:R-:W-:Y:S01]  /*1100*/  IMAD R11, R2.reuse, 0x3, R19 ;  /* 0x00000003020b7824 */ /* 0x040fe200078e0213 */
[----:B------:R-:W-:-:S07]  /*1110*/  LEA R13, R2, R19, 0x1 ;  /* 0x00000013020d7211 */ /* 0x000fce00078e08ff */
.L_x_26:
[----:B0-----:R-:W-:-:S06]  /*1120*/  IMAD.WIDE.U32 R14, R19, 0x4, R8 ;  /* 0x00000004130e7825 */ /* 0x001fcc00078e0008 */
[----:B------:R-:W2:Y:S01]  /*1130*/  LDG.E R15, desc[UR8][R14.64] ;  /* 0x000000080e0f7981 */ /* 0x000ea2000c1e1900 */
[----:B------:R-:W-:Y:S01]  /*1140*/  HFMA2 R21, -RZ, RZ, 0.96630859375, -0.0022525787353515625 ;  /* 0x3bbb989dff157431 */ /* 0x000fe200000001ff */
[----:B------:R-:W-:Y:S01]  /*1150*/  MOV R23, 0x437c0000 ;  /* 0x437c000000177802 */ /* 0x000fe20000000f00 */
[----:B------:R-:W0:Y:S01]  /*1160*/  MUFU.RCP R16, R3 ;  /* 0x0000000300107308 */ /* 0x000e220000001000 */
[----:B------:R-:W-:Y:S01]  /*1170*/  BSSY.RECONVERGENT B0, `(.L_x_18) ;  /* 0x0000014000007945 */ /* 0x000fe20003800200 */
[----:B--2---:R-:W-:Y:S01]  /*1180*/  FADD R0, -R12, R15 ;  /* 0x0000000f0c007221 */ /* 0x004fe20000000100 */
[----:B0-----:R-:W-:-:S03]  /*1190*/  FFMA R15, -R3, R16, 1 ;  /* 0x3f800000030f7423 */ /* 0x001fc60000000110 */
[----:B------:R-:W-:-:S04]  /*11a0*/  FFMA.SAT R6, R0, R21, 0.5 ;  /* 0x3f00000000067423 */ /* 0x000fc80000002015 */
[----:B------:R-:W-:-:S04]  /*11b0*/  FFMA.RM R6, R6, R23, 12582913 ;  /* 0x4b40000106067423 */ /* 0x000fc80000004017 */
[C---:B------:R-:W-:Y:S01]  /*11c0*/  FADD R21, R6.reuse, -12583039 ;  /* 0xcb40007f06157421 */ /* 0x040fe20000000000 */
[----:B------:R-:W-:-:S03]  /*11d0*/  SHF.L.U32 R6, R6, 0x17, RZ ;  /* 0x0000001706067819 */ /* 0x000fc600000006ff */
[----:B------:R-:W-:-:S04]  /*11e0*/  FFMA R21, R0, 1.4426950216293334961, -R21 ;  /* 0x3fb8aa3b00157823 */ /* 0x000fc80000000815 */
[----:B------:R-:W-:Y:S01]  /*11f0*/  FFMA R21, R0, 1.925963033500011079e-08, R21 ;  /* 0x32a5706000157823 */ /* 0x000fe20000000015 */
[----:B------:R-:W-:-:S05]  /*1200*/  FFMA R0, R16, R15, R16 ;  /* 0x0000000f10007223 */ /* 0x000fca0000000010 */
[----:B------:R-:W0:Y:S02]  /*1210*/  MUFU.EX2 R21, R21 ;  /* 0x0000001500157308 */ /* 0x000e240000000800 */
[----:B0-----:R-:W-:-:S06]  /*1220*/  FMUL R10, R6, R21 ;  /* 0x00000015060a7220 */ /* 0x001fcc0000400000 */
[----:B------:R-:W0:Y:S01]  /*1230*/  FCHK P0, R10, R3 ;  /* 0x000000030a007302 */ /* 0x000e220000000000 */
[----:B------:R-:W-:-:S04]  /*1240*/  FFMA R6, R0, R10, RZ ;  /* 0x0000000a00067223 */ /* 0x000fc800000000ff */
[----:B------:R-:W-:-:S04]  /*1250*/  FFMA R15, -R3, R6, R10 ;  /* 0x00000006030f7223 */ /* 0x000fc8000000010a */
[----:B------:R-:W-:Y:S01]  /*1260*/  FFMA R23, R0, R15, R6 ;  /* 0x0000000f00177223 */ /* 0x000fe20000000006 */
[----:B0-----:R-:W-:Y:S06]  /*1270*/  @!P0 BRA `(.L_x_19) ;  /* 0x00000000000c8947 */ /* 0x001fec0003800000 */
[----:B------:R-:W-:Y:S02]  /*1280*/  MOV R0, R10 ;  /* 0x0000000a00007202 */ /* 0x000fe40000000f00 */
[----:B------:R-:W-:-:S07]  /*1290*/  MOV R16, 0x12b0 ;  /* 0x000012b000107802 */ /* 0x000fce0000000f00 */
[----:B------:R-:W-:Y:S05]  /*12a0*/  CALL.REL.NOINC `($__internal_1_$__cuda_sm3x_div_rn_noftz_f32_slowpath) ;  /* 0x0000000400bc7944 */ /* 0x000fea0003c00000 */
.L_x_19:
[----:B------:R-:W-:Y:S05]  /*12b0*/  BSYNC.RECONVERGENT B0 ;  /* 0x0000000000007941 */ /* 0x000fea0003800200 */
.L_x_18:
[----:B------:R-:W-:Y:S01]  /*12c0*/  IMAD.WIDE.U32 R14, R17, 0x4, R8 ;  /* 0x00000004110e7825 */ /* 0x000fe200078e0008 */
[----:B------:R0:W-:Y:S05]  /*12d0*/  STG.E desc[UR8][R4.64], R23 ;  /* 0x0000001704007986 */ /* 0x0001ea000c101908 */
[----:B------:R-:W2:Y:S01]  /*12e0*/  LDG.E R15, desc[UR8][R14.64] ;  /* 0x000000080e0f7981 */ /* 0x000ea2000c1e1900 */
[----:B------:R-:W-:Y:S01]  /*12f0*/  HFMA2 R21, -RZ, RZ, 0.96630859375, -0.0022525787353515625 ;  /* 0x3bbb989dff157431 */ /* 0x000fe200000001ff */
[----:B------:R-:W-:Y:S01]  /*1300*/  MOV R25, 0x437c0000 ;  /* 0x437c000000197802 */ /* 0x000fe20000000f00 */
[----:B------:R-:W1:Y:S01]  /*1310*/  MUFU.RCP R16, R3 ;  /* 0x0000000300107308 */ /* 0x000e620000001000 */
[----:B------:R-:W-:Y:S01]  /*1320*/  BSSY.RECONVERGENT B0, `(.L_x_20) ;  /* 0x0000014000007945 */ /* 0x000fe20003800200 */
[----:B--2---:R-:W-:Y:S01]  /*1330*/  FADD R0, -R12, R15 ;  /* 0x0000000f0c007221 */ /* 0x004fe20000000100 */
[----:B-1----:R-:W-:-:S03]  /*1340*/  FFMA R15, -R3, R16, 1 ;  /* 0x3f800000030f7423 */ /* 0x002fc60000000110 */
[----:B------:R-:W-:-:S04]  /*1350*/  FFMA.SAT R6, R0, R21, 0.5 ;  /* 0x3f00000000067423 */ /* 0x000fc80000002015 */
[----:B------:R-:W-:-:S04]  /*1360*/  FFMA.RM R6, R6, R25, 12582913 ;  /* 0x4b40000106067423 */ /* 0x000fc80000004019 */
[C---:B------:R-:W-:Y:S01]  /*1370*/  FADD R21, R6.reuse, -12583039 ;  /* 0xcb40007f06157421 */ /* 0x040fe20000000000 */
[----:B------:R-:W-:-:S03]  /*1380*/  IMAD.SHL.U32 R6, R6, 0x800000, RZ ;  /* 0x0080000006067824 */ /* 0x000fc600078e00ff */
[----:B------:R-:W-:-:S04]  /*1390*/  FFMA R21, R0, 1.4426950216293334961, -R21 ;  /* 0x3fb8aa3b00157823 */ /* 0x000fc80000000815 */
[----:B------:R-:W-:Y:S01]  /*13a0*/  FFMA R21, R0, 1.925963033500011079e-08, R21 ;  /* 0x32a5706000157823 */ /* 0x000fe20000000015 */
[----:B------:R-:W-:-:S05]  /*13b0*/  FFMA R0, R16, R15, R16 ;  /* 0x0000000f10007223 */ /* 0x000fca0000000010 */
[----:B------:R-:W1:Y:S02]  /*13c0*/  MUFU.EX2 R21, R21 ;  /* 0x0000001500157308 */ /* 0x000e640000000800 */
[----:B-1----:R-:W-:-:S06]  /*13d0*/  FMUL R10, R6, R21 ;  /* 0x00000015060a7220 */ /* 0x002fcc0000400000 */
[----:B------:R-:W1:Y:S01]  /*13e0*/  FCHK P0, R10, R3 ;  /* 0x000000030a007302 */ /* 0x000e620000000000 */
[----:B------:R-:W-:-:S04]  /*13f0*/  FFMA R6, R0, R10, RZ ;  /* 0x0000000a00067223 */ /* 0x000fc800000000ff */
[----:B------:R-:W-:-:S04]  /*1400*/  FFMA R15, -R3, R6, R10 ;  /* 0x00000006030f7223 */ /* 0x000fc8000000010a */
[----:B0-----:R-:W-:Y:S01]  /*1410*/  FFMA R23, R0, R15, R6 ;  /* 0x0000000f00177223 */ /* 0x001fe20000000006 */
[----:B-1----:R-:W-:Y:S06]  /*1420*/  @!P0 BRA `(.L_x_21) ;  /* 0x00000000000c8947 */ /* 0x002fec0003800000 */
[----:B------:R-:W-:Y:S02]  /*1430*/  MOV R0, R10 ;  /* 0x0000000a00007202 */ /* 0x000fe40000000f00 */
[----:B------:R-:W-:-:S07]  /*1440*/  MOV R16, 0x1460 ;  /* 0x0000146000107802 */ /* 0x000fce0000000f00 */
[----:B------:R-:W-:Y:S05]  /*1450*/  CALL.REL.NOINC `($__internal_1_$__cuda_sm3x_div_rn_noftz_f32_slowpath) ;  /* 0x0000000400507944 */ /* 0x000fea0003c00000 */
.L_x_21:
[----:B------:R-:W-:Y:S05]  /*1460*/  BSYNC.RECONVERGENT B0 ;  /* 0x0000000000007941 */ /* 0x000fea0003800200 */
.L_x_20:
        /* <DEDUP_REMOVED lines=12> */
[----:B------:R-:W-:-:S03]  /*1530*/  SHF.L.U32 R6, R6, 0x17, RZ ;  /* 0x0000001706067819 */ /* 0x000fc600000006ff */
        /* <DEDUP_REMOVED lines=13> */
.L_x_23:
[----:B------:R-:W-:Y:S05]  /*1610*/  BSYNC.RECONVERGENT B0 ;  /* 0x0000000000007941 */ /* 0x000fea0003800200 */
.L_x_22:
        /* <DEDUP_REMOVED lines=21> */
[----:B------:R-:W-:Y:S01]  /*1770*/  FFMA R15, R0, R15, R6 ;  /* 0x0000000f000f7223 */ /* 0x000fe20000000006 */
[----:B01----:R-:W-:Y:S06]  /*1780*/  @!P0 BRA `(.L_x_25) ;  /* 0x0000000000108947 */ /* 0x003fec0003800000 */
[----:B------:R-:W-:Y:S02]  /*1790*/  MOV R0, R10 ;  /* 0x0000000a00007202 */ /* 0x000fe40000000f00 */
[----:B------:R-:W-:-:S07]  /*17a0*/  MOV R16, 0x17c0 ;  /* 0x000017c000107802 */ /* 0x000fce0000000f00 */
[----:B------:R-:W-:Y:S05]  /*17b0*/  CALL.REL.NOINC `($__internal_1_$__cuda_sm3x_div_rn_noftz_f32_slowpath) ;  /* 0x0000000000787944 */ /* 0x000fea0003c00000 */
[----:B------:R-:W-:-:S07]  /*17c0*/  IMAD.MOV.U32 R15, RZ, RZ, R23 ;  /* 0x000000ffff0f7224 */ /* 0x000fce00078e0017 */
.L_x_25:
[----:B------:R-:W-:Y:S05]  /*17d0*/  BSYNC.RECONVERGENT B0 ;  /* 0x0000000000007941 */ /* 0x000fea0003800200 */
.L_x_24:
[----:B------:R1:W-:Y:S01]  /*17e0*/  STG.E desc[UR8][R4.64], R15 ;  /* 0x0000000f04007986 */ /* 0x0003e2000c101908 */
[C---:B------:R-:W-:Y:S02]  /*17f0*/  LEA R7, R2.reuse, R7, 0x2 ;  /* 0x0000000702077211 */ /* 0x040fe400078e10ff */
[C---:B------:R-:W-:Y:S02]  /*1800*/  LEA R17, R2.reuse, R17, 0x2 ;  /* 0x0000001102117211 */ /* 0x040fe400078e10ff */
[----:B------:R-:W-:Y:S02]  /*1810*/  ISETP.GE.U32.AND P0, PT, R7, 0x8000, PT ;  /* 0x000080000700780c */ /* 0x000fe40003f06070 */
[C---:B------:R-:W-:Y:S02]  /*1820*/  LEA R13, R2.reuse, R13, 0x2 ;  /* 0x0000000d020d7211 */ /* 0x040fe400078e10ff */
[C---:B------:R-:W-:Y:S02]  /*1830*/  LEA R11, R2.reuse, R11, 0x2 ;  /* 0x0000000b020b7211 */ /* 0x040fe400078e10ff */
[----:B------:R-:W-:-:S07]  /*1840*/  LEA R19, R2, R19, 0x2 ;  /* 0x0000001302137211 */ /* 0x000fce00078e10ff */
[----:B-1----:R-:W-:Y:S05]  /*1850*/  @!P0 BRA `(.L_x_26) ;  /* 0xfffffff800308947 */ /* 0x002fea000383ffff */
[----:B------:R-:W-:Y:S05]  /*1860*/  EXIT ;  /* 0x000000000000794d */ /* 0x000fea0003800000 */
        .weak           $__internal_0_$__cuda_sm20_div_u16
        .type           $__internal_0_$__cuda_sm20_div_u16,@function
        .size           $__internal_0_$__cuda_sm20_div_u16,($__internal_1_$__cuda_sm3x_div_rn_noftz_f32_slowpath - $__internal_0_$__cuda_sm20_div_u16)
$__internal_0_$__cuda_sm20_div_u16:
[----:B------:R-:W0:Y:S01]  /*1870*/  I2F.U16 R4, R3 ;  /* 0x0000000300047306 */ /* 0x000e220000101000 */
[----:B------:R-:W-:Y:S01]  /*1880*/  HFMA2 R5, -RZ, RZ, 15, 0 ;  /* 0x4b800000ff057431 */ /* 0x000fe200000001ff */
[----:B------:R-:W-:Y:S02]  /*1890*/  I2FP.F32.U32.RZ R0, R0 ;  /* 0x0000000000007245 */ /* 0x000fe4000020d000 */
[C---:B0-----:R-:W-:Y:S02]  /*18a0*/  FSETP.GEU.AND P1, PT, |R4|.reuse, 1.175494350822287508e-38, PT ;  /* 0x008000000400780b */ /* 0x041fe40003f2e200 */
[----:B------:R-:W-:Y:S02]  /*18b0*/  FSETP.GT.AND P0, PT, |R4|, 8.50705917302346158658e+37, PT ;  /* 0x7e8000000400780b */ /* 0x000fe40003f04200 */
[----:B------:R-:W-:-:S04]  /*18c0*/  FSEL R5, R5, 1, !P1 ;  /* 0x3f80000005057808 */ /* 0x000fc80004800000 */
[----:B------:R-:W-:Y:S02]  /*18d0*/  FSEL R5, R5, 0.25, !P0 ;  /* 0x3e80000005057808 */ /* 0x000fe40004000000 */
[----:B------:R-:W-:-:S03]  /*18e0*/  ISETP.NE.U32.AND P0, PT, R3, RZ, PT ;  /* 0x000000ff0300720c */ /* 0x000fc60003f05070 */
[----:B------:R-:W-:Y:S01]  /*18f0*/  FMUL R8, R4, R5 ;  /* 0x0000000504087220 */ /* 0x000fe20000400000 */
[----:B------:R-:W-:-:S05]  /*1900*/  MOV R4, R9 ;  /* 0x0000000900047202 */ /* 0x000fca0000000f00 */
[----:B------:R-:W0:Y:S02]  /*1910*/  MUFU.RCP R8, R8 ;  /* 0x0000000800087308 */ /* 0x000e240000001000 */
[----:B0-----:R-:W-:-:S05]  /*1920*/  FMUL R5, R5, R8 ;  /* 0x0000000805057220 */ /* 0x001fca0000400000 */
[----:B------:R-:W-:-:S05]  /*1930*/  IADD3 R5, PT, PT, R5, 0x2, RZ ;  /* 0x0000000205057810 */ /* 0x000fca0007ffe0ff */
[----:B------:R-:W-:Y:S01]  /*1940*/  FMUL.RZ R0, R0, R5 ;  /* 0x0000000500007220 */ /* 0x000fe2000040c000 */
[----:B------:R-:W-:-:S05]  /*1950*/  IMAD.MOV.U32 R5, RZ, RZ, 0x0 ;  /* 0x00000000ff057424 */ /* 0x000fca00078e00ff */
[----:B------:R-:W0:Y:S02]  /*1960*/  F2I.U32.TRUNC.NTZ R0, R0 ;  /* 0x0000000000007305 */ /* 0x000e24000020f000 */
[----:B0-----:R-:W-:Y:S02]  /*1970*/  LOP3.LUT R3, R0, 0xffff, RZ, 0xc0, !PT ;  /* 0x0000ffff00037812 */ /* 0x001fe400078ec0ff */
[----:B------:R-:W-:Y:S01]  /*1980*/  @!P0 MOV R3, 0xffffffff ;  /* 0xffffffff00038802 */ /* 0x000fe20000000f00 */
[----:B------:R-:W-:Y:S06]  /*1990*/  RET.REL.NODEC R4 `(_Z8soft_optPfS_) ;  /* 0xffffffe404987950 */ /* 0x000fec0003c3ffff */
        .weak           $__internal_1_$__cuda_sm3x_div_rn_noftz_f32_slowpath
        .type           $__internal_1_$__cuda_sm3x_div_rn_noftz_f32_slowpath,@function
        .size           $__internal_1_$__cuda_sm3x_div_rn_noftz_f32_slowpath,(.L_x_40 - $__internal_1_$__cuda_sm3x_div_rn_noftz_f32_slowpath)
$__internal_1_$__cuda_sm3x_div_rn_noftz_f32_slowpath:
[----:B------:R-:W-:Y:S01]  /*19a0*/  SHF.R.U32.HI R15, RZ, 0x17, R3 ;  /* 0x00000017ff0f7819 */ /* 0x000fe20000011603 */
[----:B------:R-:W-:Y:S01]  /*19b0*/  BSSY.RECONVERGENT B2, `(.L_x_27) ;  /* 0x0000063000027945 */ /* 0x000fe20003800200 */
[----:B------:R-:W-:Y:S02]  /*19c0*/  SHF.R.U32.HI R18, RZ, 0x17, R0 ;  /* 0x00000017ff127819 */ /* 0x000fe40000011600 */
[----:B------:R-:W-:Y:S02]  /*19d0*/  LOP3.LUT R15, R15, 0xff, RZ, 0xc0, !PT ;  /* 0x000000ff0f0f7812 */ /* 0x000fe400078ec0ff */
[----:B------:R-:W-:Y:S02]  /*19e0*/  LOP3.LUT R18, R18, 0xff, RZ, 0xc0, !PT ;  /* 0x000000ff12127812 */ /* 0x000fe400078ec0ff */
[----:B------:R-:W-:Y:S02]  /*19f0*/  IADD3 R22, PT, PT, R15, -0x1, RZ ;  /* 0xffffffff0f167810 */ /* 0x000fe40007ffe0ff */
[----:B------:R-:W-:-:S02]  /*1a00*/  IADD3 R20, PT, PT, R18, -0x1, RZ ;  /* 0xffffffff12147810 */ /* 0x000fc40007ffe0ff */
[----:B------:R-:W-:Y:S02]  /*1a10*/  ISETP.GT.U32.AND P0, PT, R22, 0xfd, PT ;  /* 0x000000fd1600780c */ /* 0x000fe40003f04070 */
[----:B------:R-:W-:Y:S02]  /*1a20*/  MOV R21, R3 ;  /* 0x0000000300157202 */ /* 0x000fe40000000f00 */
[----:B------:R-:W-:-:S13]  /*1a30*/  ISETP.GT.U32.OR P0, PT, R20, 0xfd, P0 ;  /* 0x000000fd1400780c */ /* 0x000fda0000704470 */
[----:B------:R-:W-:Y:S01]  /*1a40*/  @!P0 MOV R14, RZ ;  /* 0x000000ff000e8202 */ /* 0x000fe20000000f00 */
[----:B------:R-:W-:Y:S06]  /*1a50*/  @!P0 BRA `(.L_x_28) ;  /* 0x00000000005c8947 */ /* 0x000fec0003800000 */
[----:B------:R-:W-:Y:S02]  /*1a60*/  FSETP.GTU.FTZ.AND P0, PT, |R0|, +INF , PT ;  /* 0x7f8000000000780b */ /* 0x000fe40003f1c200 */
[----:B------:R-:W-:-:S04]  /*1a70*/  FSETP.GTU.FTZ.AND P1, PT, |R3|, +INF , PT ;  /* 0x7f8000000300780b */ /* 0x000fc80003f3c200 */
[----:B------:R-:W-:-:S13]  /*1a80*/  PLOP3.LUT P0, PT, P0, P1, PT, 0xf8, 0x8f ;  /* 0x00000000008f781c */ /* 0x000fda0000703f70 */
[----:B------:R-:W-:Y:S05]  /*1a90*/  @P0 BRA `(.L_x_29) ;  /* 0x00000004004c0947 */ /* 0x000fea0003800000 */
[----:B------:R-:W-:-:S13]  /*1aa0*/  LOP3.LUT P0, RZ, R21, 0x7fffffff, R0, 0xc8, !PT ;  /* 0x7fffffff15ff7812 */ /* 0x000fda000780c800 */
[----:B------:R-:W-:Y:S05]  /*1ab0*/  @!P0 BRA `(.L_x_30) ;  /* 0x00000004003c8947 */ /* 0x000fea0003800000 */
[C---:B------:R-:W-:Y:S02]  /*1ac0*/  FSETP.NEU.FTZ.AND P2, PT, |R0|.reuse, +INF , PT ;  /* 0x7f8000000000780b */ /* 0x040fe40003f5d200 */
[----:B------:R-:W-:Y:S02]  /*1ad0*/  FSETP.NEU.FTZ.AND P1, PT, |R3|, +INF , PT ;  /* 0x7f8000000300780b */ /* 0x000fe40003f3d200 */
[----:B------:R-:W-:-:S11]  /*1ae0*/  FSETP.NEU.FTZ.AND P0, PT, |R0|, +INF , PT ;  /* 0x7f8000000000780b */ /* 0x000fd60003f1d200 */
[----:B------:R-:W-:Y:S05]  /*1af0*/  @!P1 BRA !P2, `(.L_x_30) ;  /* 0x00000004002c9947 */ /* 0x000fea0005000000 */
[----:B------:R-:W-:-:S04]  /*1b00*/  LOP3.LUT P2, RZ, R0, 0x7fffffff, RZ, 0xc0, !PT ;  /* 0x7fffffff00ff7812 */ /* 0x000fc8000784c0ff */
[----:B------:R-:W-:-:S13]  /*1b10*/  PLOP3.LUT P1, PT, P1, P2, PT, 0x2f, 0xf2 ;  /* 0x0000000000f2781c */ /* 0x000fda0000f24577 */
[----:B------:R-:W-:Y:S05]  /*1b20*/  @P1 BRA `(.L_x_31) ;  /* 0x0000000400181947 */ /* 0x000fea0003800000 */
[----:B------:R-:W-:-:S04]  /*1b30*/  LOP3.LUT P1, RZ, R21, 0x7fffffff, RZ, 0xc0, !PT ;  /* 0x7fffffff15ff7812 */ /* 0x000fc8000782c0ff */
[----:B------:R-:W-:-:S13]  /*1b40*/  PLOP3.LUT P0, PT, P0, P1, PT, 0x2f, 0xf2 ;  /* 0x0000000000f2781c */ /* 0x000fda0000702577 */
[----:B------:R-:W-:Y:S05]  /*1b50*/  @P0 BRA `(.L_x_32) ;  /* 0x0000000400000947 */ /* 0x000fea0003800000 */
[----:B------:R-:W-:Y:S02]  /*1b60*/  ISETP.GE.AND P0, PT, R20, RZ, PT ;  /* 0x000000ff1400720c */ /* 0x000fe40003f06270 */
[----:B------:R-:W-:-:S11]  /*1b70*/  ISETP.GE.AND P1, PT, R22, RZ, PT ;  /* 0x000000ff1600720c */ /* 0x000fd60003f26270 */
[----:B------:R-:W-:Y:S01]  /*1b80*/  @P0 MOV R14, RZ ;  /* 0x000000ff000e0202 */ /* 0x000fe20000000f00 */
[----:B------:R-:W-:Y:S01]  /*1b90*/  @!P0 FFMA R0, R0, 1.84467440737095516160e+19, RZ ;  /* 0x5f80000000008823 */ /* 0x000fe200000000ff */
[----:B------:R-:W-:Y:S01]  /*1ba0*/  @!P0 MOV R14, 0xffffffc0 ;  /* 0xffffffc0000e8802 */ /* 0x000fe20000000f00 */
[----:B------:R-:W-:-:S03]  /*1bb0*/  @!P1 FFMA R21, R3, 1.84467440737095516160e+19, RZ ;  /* 0x5f80000003159823 */ /* 0x000fc600000000ff */
[----:B------:R-:W-:-:S07]  /*1bc0*/  @!P1 IADD3 R14, PT, PT, R14, 0x40, RZ ;  /* 0x000000400e0e9810 */ /* 0x000fce0007ffe0ff */
.L_x_28:
[----:B------:R-:W-:Y:S01]  /*1bd0*/  LEA R20, R15, 0xc0800000, 0x17 ;  /* 0xc08000000f147811 */ /* 0x000fe200078eb8ff */
[----:B------:R-:W-:Y:S01]  /*1be0*/  BSSY.RECONVERGENT B3, `(.L_x_33) ;  /* 0x0000036000037945 */ /* 0x000fe20003800200 */
[----:B------:R-:W-:Y:S02]  /*1bf0*/  IADD3 R18, PT, PT, R18, -0x7f, RZ ;  /* 0xffffff8112127810 */ /* 0x000fe40007ffe0ff */
[----:B------:R-:W-:Y:S02]  /*1c00*/  IADD3 R22, PT, PT, -R20, R21, RZ ;  /* 0x0000001514167210 */ /* 0x000fe40007ffe1ff */
[C---:B------:R-:W-:Y:S01]  /*1c10*/  IADD3 R25, PT, PT, R18.reuse, 0x7f, -R15 ;  /* 0x0000007f12197810 */ /* 0x040fe20007ffe80f */
[----:B------:R-:W-:Y:S01]  /*1c20*/  IMAD R0, R18, -0x800000, R0 ;  /* 0xff80000012007824 */ /* 0x000fe200078e0200 */
[----:B------:R-:W0:Y:S01]  /*1c30*/  MUFU.RCP R20, R22 ;  /* 0x0000001600147308 */ /* 0x000e220000001000 */
[----:B------:R-:W-:Y:S02]  /*1c40*/  FADD.FTZ R23, -R22, -RZ ;  /* 0x800000ff16177221 */ /* 0x000fe40000010100 */
[----:B------:R-:W-:-:S02]  /*1c50*/  IMAD.IADD R25, R25, 0x1, R14 ;  /* 0x0000000119197824 */ /* 0x000fc400078e020e */
[----:B0-----:R-:W-:-:S04]  /*1c60*/  FFMA R21, R20, R23, 1 ;  /* 0x3f80000014157423 */ /* 0x001fc80000000017 */
[----:B------:R-:W-:-:S04]  /*1c70*/  FFMA R21, R20, R21, R20 ;  /* 0x0000001514157223 */ /* 0x000fc80000000014 */
[----:B------:R-:W-:-:S04]  /*1c80*/  FFMA R20, R0, R21, RZ ;  /* 0x0000001500147223 */ /* 0x000fc800000000ff */
[----:B------:R-:W-:-:S04]  /*1c90*/  FFMA R24, R23, R20, R0 ;  /* 0x0000001417187223 */ /* 0x000fc80000000000 */
[----:B------:R-:W-:-:S04]  /*1ca0*/  FFMA R20, R21, R24, R20 ;  /* 0x0000001815147223 */ /* 0x000fc80000000014 */
[----:B------:R-:W-:-:S04]  /*1cb0*/  FFMA R23, R23, R20, R0 ;  /* 0x0000001417177223 */ /* 0x000fc80000000000 */
[----:B------:R-:W-:-:S05]  /*1cc0*/  FFMA R0, R21, R23, R20 ;  /* 0x0000001715007223 */ /* 0x000fca0000000014 */
[----:B------:R-:W-:-:S04]  /*1cd0*/  SHF.R.U32.HI R15, RZ, 0x17, R0 ;  /* 0x00000017ff0f7819 */ /* 0x000fc80000011600 */
[----:B------:R-:W-:-:S04]  /*1ce0*/  LOP3.LUT R15, R15, 0xff, RZ, 0xc0, !PT ;  /* 0x000000ff0f0f7812 */ /* 0x000fc800078ec0ff */
[----:B------:R-:W-:-:S04]  /*1cf0*/  IADD3 R15, PT, PT, R15, R25, RZ ;  /* 0x000000190f0f7210 */ /* 0x000fc80007ffe0ff */
[----:B------:R-:W-:-:S04]  /*1d00*/  IADD3 R14, PT, PT, R15, -0x1, RZ ;  /* 0xffffffff0f0e7810 */ /* 0x000fc80007ffe0ff */
[----:B------:R-:W-:-:S13]  /*1d10*/  ISETP.GE.U32.AND P0, PT, R14, 0xfe, PT ;  /* 0x000000fe0e00780c */ /* 0x000fda0003f06070 */
[----:B------:R-:W-:Y:S05]  /*1d20*/  @!P0 BRA `(.L_x_34) ;  /* 0x0000000000808947 */ /* 0x000fea0003800000 */
[----:B------:R-:W-:-:S13]  /*1d30*/  ISETP.GT.AND P0, PT, R15, 0xfe, PT ;  /* 0x000000fe0f00780c */ /* 0x000fda0003f04270 */
[----:B------:R-:W-:Y:S05]  /*1d40*/  @P0 BRA `(.L_x_35) ;  /* 0x00000000006c0947 */ /* 0x000fea0003800000 */
[----:B------:R-:W-:-:S13]  /*1d50*/  ISETP.GE.AND P0, PT, R15, 0x1, PT ;  /* 0x000000010f00780c */ /* 0x000fda0003f06270 */
[----:B------:R-:W-:Y:S05]  /*1d60*/  @P0 BRA `(.L_x_36) ;  /* 0x0000000000740947 */ /* 0x000fea0003800000 */
[----:B------:R-:W-:Y:S02]  /*1d70*/  ISETP.GE.AND P0, PT, R15, -0x18, PT ;  /* 0xffffffe80f00780c */ /* 0x000fe40003f06270 */
[----:B------:R-:W-:-:S11]  /*1d80*/  LOP3.LUT R0, R0, 0x80000000, RZ, 0xc0, !PT ;  /* 0x8000000000007812 */ /* 0x000fd600078ec0ff */
[----:B------:R-:W-:Y:S05]  /*1d90*/  @!P0 BRA `(.L_x_36) ;  /* 0x0000000000688947 */ /* 0x000fea0003800000 */
[-CC-:B------:R-:W-:Y:S01]  /*1da0*/  FFMA.RZ R14, R21, R23.reuse, R20.reuse ;  /* 0x00000017150e7223 */ /* 0x180fe2000000c014 */
[C---:B------:R-:W-:Y:S02]  /*1db0*/  ISETP.NE.AND P2, PT, R15.reuse, RZ, PT ;  /* 0x000000ff0f00720c */ /* 0x040fe40003f45270 */
[----:B------:R-:W-:Y:S02]  /*1dc0*/  ISETP.NE.AND P1, PT, R15, RZ, PT ;  /* 0x000000ff0f00720c */ /* 0x000fe40003f25270 */
[----:B------:R-:W-:Y:S01]  /*1dd0*/  LOP3.LUT R18, R14, 0x7fffff, RZ, 0xc0, !PT ;  /* 0x007fffff0e127812 */ /* 0x000fe200078ec0ff */
[CCC-:B------:R-:W-:Y:S01]  /*1de0*/  FFMA.RP R14, R21.reuse, R23.reuse, R20.reuse ;  /* 0x00000017150e7223 */ /* 0x1c0fe20000008014 */
[----:B------:R-:W-:Y:S01]  /*1df0*/  FFMA.RM R21, R21, R23, R20 ;  /* 0x0000001715157223 */ /* 0x000fe20000004014 */
[----:B------:R-:W-:Y:S02]  /*1e00*/  IADD3 R23, PT, PT, R15, 0x20, RZ ;  /* 0x000000200f177810 */ /* 0x000fe40007ffe0ff */
[----:B------:R-:W-:-:S02]  /*1e10*/  LOP3.LUT R18, R18, 0x800000, RZ, 0xfc, !PT ;  /* 0x0080000012127812 */ /* 0x000fc400078efcff */
[----:B------:R-:W-:Y:S02]  /*1e20*/  IADD3 R15, PT, PT, -R15, RZ, RZ ;  /* 0x000000ff0f0f7210 */ /* 0x000fe40007ffe1ff */
[----:B------:R-:W-:Y:S02]  /*1e30*/  SHF.L.U32 R23, R18, R23, RZ ;  /* 0x0000001712177219 */ /* 0x000fe400000006ff */
[----:B------:R-:W-:Y:S02]  /*1e40*/  FSETP.NEU.FTZ.AND P0, PT, R14, R21, PT ;  /* 0x000000150e00720b */ /* 0x000fe40003f1d000 */
[----:B------:R-:W-:Y:S02]  /*1e50*/  SEL R15, R15, RZ, P2 ;  /* 0x000000ff0f0f7207 */ /* 0x000fe40001000000 */
[----:B------:R-:W-:Y:S02]  /*1e60*/  ISETP.NE.AND P1, PT, R23, RZ, P1 ;  /* 0x000000ff1700720c */ /* 0x000fe40000f25270 */
[----:B------:R-:W-:-:S02]  /*1e70*/  SHF.R.U32.HI R15, RZ, R15, R18 ;  /* 0x0000000fff0f7219 */ /* 0x000fc40000011612 */
[----:B------:R-:W-:Y:S02]  /*1e80*/  PLOP3.LUT P0, PT, P0, P1, PT, 0xf8, 0x8f ;  /* 0x00000000008f781c */ /* 0x000fe40000703f70 */
[----:B------:R-:W-:Y:S02]  /*1e90*/  SHF.R.U32.HI R21, RZ, 0x1, R15 ;  /* 0x00000001ff157819 */ /* 0x000fe4000001160f */
[----:B------:R-:W-:-:S04]  /*1ea0*/  SEL R14, RZ, 0x1, !P0 ;  /* 0x00000001ff0e7807 */ /* 0x000fc80004000000 */
[----:B------:R-:W-:-:S04]  /*1eb0*/  LOP3.LUT R14, R14, 0x1, R21, 0xf8, !PT ;  /* 0x000000010e0e7812 */ /* 0x000fc800078ef815 */
[----:B------:R-:W-:-:S04]  /*1ec0*/  LOP3.LUT R14, R14, R15, RZ, 0xc0, !PT ;  /* 0x0000000f0e0e7212 */ /* 0x000fc800078ec0ff */
[----:B------:R-:W-:-:S04]  /*1ed0*/  IADD3 R21, PT, PT, R21, R14, RZ ;  /* 0x0000000e15157210 */ /* 0x000fc80007ffe0ff */
[----:B------:R-:W-:Y:S01]  /*1ee0*/  LOP3.LUT R0, R21, R0, RZ, 0xfc, !PT ;  /* 0x0000000015007212 */ /* 0x000fe200078efcff */
[----:B------:R-:W-:Y:S06]  /*1ef0*/  BRA `(.L_x_36) ;  /* 0x0000000000107947 */ /* 0x000fec0003800000 */
.L_x_35:
[----:B------:R-:W-:-:S04]  /*1f00*/  LOP3.LUT R0, R0, 0x80000000, RZ, 0xc0, !PT ;  /* 0x8000000000007812 */ /* 0x000fc800078ec0ff */
[----:B------:R-:W-:Y:S01]  /*1f10*/  LOP3.LUT R0, R0, 0x7f800000, RZ, 0xfc, !PT ;  /* 0x7f80000000007812 */ /* 0x000fe200078efcff */
[----:B------:R-:W-:Y:S06]  /*1f20*/  BRA `(.L_x_36) ;  /* 0x0000000000047947 */ /* 0x000fec0003800000 */
.L_x_34:
[----:B------:R-:W-:-:S07]  /*1f30*/  LEA R0, R25, R0, 0x17 ;  /* 0x0000000019007211 */ /* 0x000fce00078eb8ff */
.L_x_36:
[----:B------:R-:W-:Y:S05]  /*1f40*/  BSYNC.RECONVERGENT B3 ;  /* 0x0000000000037941 */ /* 0x000fea0003800200 */
.L_x_33:
[----:B------:R-:W-:Y:S05]  /*1f50*/  BRA `(.L_x_37) ;  /* 0x0000000000207947 */ /* 0x000fea0003800000 */
.L_x_32:
[----:B------:R-:W-:-:S04]  /*1f60*/  LOP3.LUT R0, R21, 0x80000000, R0, 0x48, !PT ;  /* 0x8000000015007812 */ /* 0x000fc800078e4800 */
[----:B------:R-:W-:Y:S01]  /*1f70*/  LOP3.LUT R0, R0, 0x7f800000, RZ, 0xfc, !PT ;  /* 0x7f80000000007812 */ /* 0x000fe200078efcff */
[----:B------:R-:W-:Y:S06]  /*1f80*/  BRA `(.L_x_37) ;  /* 0x0000000000147947 */ /* 0x000fec0003800000 */
.L_x_31:
[----:B------:R-:W-:Y:S01]  /*1f90*/  LOP3.LUT R0, R21, 0x80000000, R0, 0x48, !PT ;  /* 0x8000000015007812 */ /* 0x000fe200078e4800 */
[----:B------:R-:W-:Y:S06]  /*1fa0*/  BRA `(.L_x_37) ;  /* 0x00000000000c7947 */ /* 0x000fec0003800000 */
.L_x_30:
[----:B------:R-:W0:Y:S01]  /*1fb0*/  MUFU.RSQ R0, -QNAN ;  /* 0xffc0000000007908 */ /* 0x000e220000001400 */
[----:B------:R-:W-:Y:S05]  /*1fc0*/  BRA `(.L_x_37) ;  /* 0x0000000000047947 */ /* 0x000fea0003800000 */
.L_x_29:
[----:B------:R-:W-:-:S07]  /*1fd0*/  FADD.FTZ R0, R0, R3 ;  /* 0x0000000300007221 */ /* 0x000fce0000010000 */
.L_x_37:
[----:B------:R-:W-:Y:S05]  /*1fe0*/  BSYNC.RECONVERGENT B2 ;  /* 0x0000000000027941 */ /* 0x000fea0003800200 */
.L_x_27:
[----:B------:R-:W-:Y:S01]  /*1ff0*/  HFMA2 R15, -RZ, RZ, 0, 0 ;  /* 0x00000000ff0f7431 */ /* 0x000fe200000001ff */
[----:B------:R-:W-:Y:S02]  /*2000*/  MOV R14, R16 ;  /* 0x00000010000e7202 */ /* 0x000fe40000000f00 */
[----:B0-----:R-:W-:Y:S02]  /*2010*/  MOV R23, R0 ;  /* 0x0000000000177202 */ /* 0x001fe40000000f00 */
[----:B------:R-:W-:Y:S05]  /*2020*/  RET.REL.NODEC R14 `(_Z8soft_optPfS_) ;  /* 0xffffffdc0ef47950 */ /* 0x000fea0003c3ffff */
.L_x_38:
[----:B------:R-:W-:-:S00]  /*2030*/  BRA `(.L_x_38) ;  /* 0xfffffffc00fc7947 */ /* 0x000fc0000383ffff */
[----:B------:R-:W-:-:S00]  /*2040*/  NOP ;  /* 0x0000000000007918 */ /* 0x000fc00000000000 */
        /* <DEDUP_REMOVED lines=11> */
.L_x_40:


//--------------------- .nv.shared._Z8soft_optPfS_ --------------------------
	.section	.nv.shared._Z8soft_optPfS_,"aw",@nobits
	.sectionflags	@""
	.align	4
.nv.shared._Z8soft_optPfS_:
	.zero		5120


//--------------------- .nv.shared.reserved.0     --------------------------
	.section	.nv.shared.reserved.0,"aw",@nobits
	.weak		__nv_reservedSMEM_offset_0_alias
	.size		__nv_reservedSMEM_offset_0_alias, 0, 64
	.other		__nv_reservedSMEM_offset_0_alias,@"STO_CUDA_RESERVED_SHARED STV_DEFAULT"
__nv_reservedSMEM_offset_0_alias:
	.zero		0
	.zero		64


//--------------------- .nv.constant0._Z8soft_optPfS_ --------------------------
	.section	.nv.constant0._Z8soft_optPfS_,"a",@progbits
	.sectionflags	@""
	.align	4
.nv.constant0._Z8soft_optPfS_:
	.zero		912


//--------------------- SYMBOLS --------------------------

	.type		.nv.reservedSmem.offset0,@object
	.size		.nv.reservedSmem.offset0,0x4
	.type		.nv.reservedSmem.cap,@object
	.size		.nv.reservedSmem.cap,0x4
